//
// Generated by NVIDIA NVVM Compiler
//
// Compiler Build ID: CL-36424714
// Cuda compilation tools, release 13.0, V13.0.88
// Based on NVVM 20.0.0
//

.version 9.0
.target sm_100
.address_size 64

	// .globl	_Z4initP8sudoku_tPjS1_j
.const .align 4 .b8 con[492];
.const .align 4 .b8 lut_exp[1024];

.visible .entry _Z4initP8sudoku_tPjS1_j(
	.param .u64 .ptr .align 1 _Z4initP8sudoku_tPjS1_j_param_0,
	.param .u64 .ptr .align 1 _Z4initP8sudoku_tPjS1_j_param_1,
	.param .u64 .ptr .align 1 _Z4initP8sudoku_tPjS1_j_param_2,
	.param .u32 _Z4initP8sudoku_tPjS1_j_param_3
)
{
	.reg .pred 	%p<40>;
	.reg .b16 	%rs<56>;
	.reg .b32 	%r<207>;
	.reg .b64 	%rd<126>;

	ld.param.u64 	%rd30, [_Z4initP8sudoku_tPjS1_j_param_0];
	ld.param.u64 	%rd29, [_Z4initP8sudoku_tPjS1_j_param_1];
	ld.param.u64 	%rd31, [_Z4initP8sudoku_tPjS1_j_param_2];
	ld.param.u32 	%r35, [_Z4initP8sudoku_tPjS1_j_param_3];
	cvta.to.global.u64 	%rd1, %rd31;
	cvta.to.global.u64 	%rd2, %rd30;
	mov.u32 	%r36, %ctaid.x;
	mov.u32 	%r37, %ntid.x;
	mov.u32 	%r38, %tid.x;
	mad.lo.s32 	%r1, %r36, %r37, %r38;
	ld.const.u32 	%r2, [con+488];
	setp.eq.s32 	%p1, %r2, 0;
	@%p1 bra 	$L__BB0_7;
	mul.lo.s32 	%r3, %r35, %r1;
	and.b32  	%r4, %r2, 3;
	setp.lt.u32 	%p2, %r2, 4;
	mov.b32 	%r195, 0;
	@%p2 bra 	$L__BB0_4;
	and.b32  	%r195, %r2, -4;
	neg.s32 	%r199, %r195;
	mul.wide.s32 	%rd32, %r1, 328;
	add.s64 	%rd33, %rd32, %rd2;
	add.s64 	%rd118, %rd33, 7;
	mov.u32 	%r200, %r3;
$L__BB0_3:
	mul.wide.u32 	%rd34, %r200, 4;
	add.s64 	%rd35, %rd1, %rd34;
	ld.global.u32 	%r40, [%rd35];
	mul.hi.u32 	%r41, %r40, 954437177;
	shr.u32 	%r42, %r41, 1;
	mul.lo.s32 	%r43, %r42, 9;
	sub.s32 	%r44, %r40, %r43;
	st.global.u8 	[%rd118+-3], %r44;
	ld.global.u32 	%r45, [%rd35];
	shr.u32 	%r46, %r45, 8;
	mul.hi.u32 	%r47, %r46, 477218589;
	mul.lo.s32 	%r48, %r47, 9;
	sub.s32 	%r49, %r46, %r48;
	st.global.u8 	[%rd118+-2], %r49;
	ld.global.u16 	%rs1, [%rd35+2];
	mul.hi.u16 	%rs2, %rs1, -7281;
	shr.u16 	%rs3, %rs2, 3;
	mul.lo.s16 	%rs4, %rs3, 9;
	sub.s16 	%rs5, %rs1, %rs4;
	st.global.u8 	[%rd118+-1], %rs5;
	ld.global.u8 	%rs6, [%rd35+3];
	mul.lo.s16 	%rs7, %rs6, 57;
	shr.u16 	%rs8, %rs7, 9;
	mul.lo.s16 	%rs9, %rs8, 9;
	sub.s16 	%rs10, %rs6, %rs9;
	st.global.u8 	[%rd118], %rs10;
	add.s32 	%r200, %r200, 1;
	add.s32 	%r199, %r199, 4;
	add.s64 	%rd118, %rd118, 4;
	setp.eq.s32 	%p3, %r199, 0;
	@%p3 bra 	$L__BB0_4;
	bra.uni 	$L__BB0_3;
$L__BB0_4:
	setp.eq.s32 	%p4, %r4, 0;
	@%p4 bra 	$L__BB0_7;
	mul.wide.s32 	%rd36, %r1, 328;
	cvt.u64.u32 	%rd37, %r195;
	add.s64 	%rd38, %rd36, %rd37;
	add.s64 	%rd39, %rd38, %rd2;
	add.s64 	%rd117, %rd39, 4;
	shl.b32 	%r197, %r195, 3;
	neg.s32 	%r196, %r4;
$L__BB0_6:
	.pragma "nounroll";
	shr.u32 	%r50, %r195, 2;
	add.s32 	%r51, %r50, %r3;
	mul.wide.u32 	%rd40, %r51, 4;
	add.s64 	%rd41, %rd1, %rd40;
	ld.global.u32 	%r52, [%rd41];
	and.b32  	%r53, %r197, 24;
	shr.u32 	%r54, %r52, %r53;
	mul.hi.u32 	%r55, %r54, 954437177;
	shr.u32 	%r56, %r55, 1;
	mul.lo.s32 	%r57, %r56, 9;
	sub.s32 	%r58, %r54, %r57;
	st.global.u8 	[%rd117], %r58;
	add.s32 	%r195, %r195, 1;
	add.s64 	%rd117, %rd117, 1;
	add.s32 	%r197, %r197, 8;
	add.s32 	%r196, %r196, 1;
	setp.ne.s32 	%p5, %r196, 0;
	@%p5 bra 	$L__BB0_6;
$L__BB0_7:
	mul.wide.s32 	%rd7, %r1, 328;
	add.s64 	%rd43, %rd7, %rd2;
	add.s64 	%rd125, %rd43, 166;
	mov.u64 	%rd44, con;
	add.s64 	%rd120, %rd44, 408;
	mov.b32 	%r201, 0;
	mov.u64 	%rd119, %rd125;
$L__BB0_8:
	ld.const.u8 	%rs11, [%rd120+-165];
	st.global.u8 	[%rd119+-81], %rs11;
	ld.const.u8 	%rs12, [%rd120+-84];
	st.global.u8 	[%rd119], %rs12;
	ld.const.u8 	%rs13, [%rd120+-3];
	st.global.u8 	[%rd119+81], %rs13;
	setp.eq.s32 	%p6, %r201, 80;
	@%p6 bra 	$L__BB0_9;
	bra.uni 	$L__BB0_19;
$L__BB0_9:
	add.s64 	%rd11, %rd2, %rd7;
	setp.eq.s32 	%p7, %r2, 0;
	@%p7 bra 	$L__BB0_16;
	and.b32  	%r20, %r2, 3;
	setp.lt.u32 	%p8, %r2, 4;
	mov.b32 	%r203, 0;
	@%p8 bra 	$L__BB0_13;
	and.b32  	%r203, %r2, -4;
	neg.s32 	%r202, %r203;
	add.s64 	%rd121, %rd43, 7;
	add.s64 	%rd122, %rd44, 82;
$L__BB0_12:
	ld.const.u32 	%r65, [%rd122+-82];
	bfe.s32 	%r66, %r65, 0, 8;
	mul.wide.s32 	%rd49, %r66, 9;
	ld.global.s8 	%rd50, [%rd121+-3];
	add.s64 	%rd51, %rd49, %rd50;
	add.s64 	%rd52, %rd11, %rd51;
	ld.global.u8 	%rs20, [%rd52+85];
	add.s16 	%rs21, %rs20, 1;
	st.global.u8 	[%rd52+85], %rs21;
	ld.const.s8 	%r67, [%rd122+-1];
	mul.wide.s32 	%rd53, %r67, 9;
	ld.global.s8 	%rd54, [%rd121+-3];
	add.s64 	%rd55, %rd53, %rd54;
	add.s64 	%rd56, %rd11, %rd55;
	ld.global.u8 	%rs22, [%rd56+166];
	add.s16 	%rs23, %rs22, 1;
	st.global.u8 	[%rd56+166], %rs23;
	ld.const.v2.u8 	{%rs24, %rs25}, [%rd122+80];
	cvt.u32.u16 	%r68, %rs24;
	cvt.s32.s8 	%r69, %r68;
	mul.wide.s32 	%rd57, %r69, 9;
	ld.global.s8 	%rd58, [%rd121+-3];
	add.s64 	%rd59, %rd57, %rd58;
	add.s64 	%rd60, %rd11, %rd59;
	ld.global.u8 	%rs26, [%rd60+247];
	add.s16 	%rs27, %rs26, 1;
	st.global.u8 	[%rd60+247], %rs27;
	bfe.s32 	%r70, %r65, 8, 8;
	mul.wide.s32 	%rd61, %r70, 9;
	ld.global.s8 	%rd62, [%rd121+-2];
	add.s64 	%rd63, %rd61, %rd62;
	add.s64 	%rd64, %rd11, %rd63;
	ld.global.u8 	%rs28, [%rd64+85];
	add.s16 	%rs29, %rs28, 1;
	st.global.u8 	[%rd64+85], %rs29;
	ld.const.v2.u8 	{%rs30, %rs31}, [%rd122];
	cvt.u32.u16 	%r71, %rs30;
	cvt.s32.s8 	%r72, %r71;
	mul.wide.s32 	%rd65, %r72, 9;
	ld.global.s8 	%rd66, [%rd121+-2];
	add.s64 	%rd67, %rd65, %rd66;
	add.s64 	%rd68, %rd11, %rd67;
	ld.global.u8 	%rs32, [%rd68+166];
	add.s16 	%rs33, %rs32, 1;
	st.global.u8 	[%rd68+166], %rs33;
	cvt.u32.u16 	%r73, %rs25;
	cvt.s32.s8 	%r74, %r73;
	mul.wide.s32 	%rd69, %r74, 9;
	ld.global.s8 	%rd70, [%rd121+-2];
	add.s64 	%rd71, %rd69, %rd70;
	add.s64 	%rd72, %rd11, %rd71;
	ld.global.u8 	%rs34, [%rd72+247];
	add.s16 	%rs35, %rs34, 1;
	st.global.u8 	[%rd72+247], %rs35;
	bfe.s32 	%r75, %r65, 16, 8;
	mul.wide.s32 	%rd73, %r75, 9;
	ld.global.s8 	%rd74, [%rd121+-1];
	add.s64 	%rd75, %rd73, %rd74;
	add.s64 	%rd76, %rd11, %rd75;
	ld.global.u8 	%rs36, [%rd76+85];
	add.s16 	%rs37, %rs36, 1;
	st.global.u8 	[%rd76+85], %rs37;
	cvt.u32.u16 	%r76, %rs31;
	cvt.s32.s8 	%r77, %r76;
	mul.wide.s32 	%rd77, %r77, 9;
	ld.global.s8 	%rd78, [%rd121+-1];
	add.s64 	%rd79, %rd77, %rd78;
	add.s64 	%rd80, %rd11, %rd79;
	ld.global.u8 	%rs38, [%rd80+166];
	add.s16 	%rs39, %rs38, 1;
	st.global.u8 	[%rd80+166], %rs39;
	ld.const.v2.u8 	{%rs40, %rs41}, [%rd122+82];
	cvt.u32.u16 	%r78, %rs40;
	cvt.s32.s8 	%r79, %r78;
	mul.wide.s32 	%rd81, %r79, 9;
	ld.global.s8 	%rd82, [%rd121+-1];
	add.s64 	%rd83, %rd81, %rd82;
	add.s64 	%rd84, %rd11, %rd83;
	ld.global.u8 	%rs42, [%rd84+247];
	add.s16 	%rs43, %rs42, 1;
	st.global.u8 	[%rd84+247], %rs43;
	bfe.s32 	%r80, %r65, 24, 8;
	mul.wide.s32 	%rd85, %r80, 9;
	ld.global.s8 	%rd86, [%rd121];
	add.s64 	%rd87, %rd85, %rd86;
	add.s64 	%rd88, %rd11, %rd87;
	ld.global.u8 	%rs44, [%rd88+85];
	add.s16 	%rs45, %rs44, 1;
	st.global.u8 	[%rd88+85], %rs45;
	ld.const.s8 	%r81, [%rd122+2];
	mul.wide.s32 	%rd89, %r81, 9;
	ld.global.s8 	%rd90, [%rd121];
	add.s64 	%rd91, %rd89, %rd90;
	add.s64 	%rd92, %rd11, %rd91;
	ld.global.u8 	%rs46, [%rd92+166];
	add.s16 	%rs47, %rs46, 1;
	st.global.u8 	[%rd92+166], %rs47;
	cvt.u32.u16 	%r82, %rs41;
	cvt.s32.s8 	%r83, %r82;
	mul.wide.s32 	%rd93, %r83, 9;
	ld.global.s8 	%rd94, [%rd121];
	add.s64 	%rd95, %rd93, %rd94;
	add.s64 	%rd96, %rd11, %rd95;
	ld.global.u8 	%rs48, [%rd96+247];
	add.s16 	%rs49, %rs48, 1;
	st.global.u8 	[%rd96+247], %rs49;
	add.s32 	%r202, %r202, 4;
	add.s64 	%rd122, %rd122, 4;
	add.s64 	%rd121, %rd121, 4;
	setp.ne.s32 	%p9, %r202, 0;
	@%p9 bra 	$L__BB0_12;
$L__BB0_13:
	setp.eq.s32 	%p10, %r20, 0;
	@%p10 bra 	$L__BB0_16;
	cvt.u64.u32 	%rd97, %r203;
	add.s64 	%rd98, %rd7, %rd97;
	add.s64 	%rd99, %rd98, %rd2;
	add.s64 	%rd124, %rd99, 4;
	add.s64 	%rd101, %rd97, %rd44;
	add.s64 	%rd123, %rd101, 81;
	neg.s32 	%r204, %r20;
$L__BB0_15:
	.pragma "nounroll";
	ld.const.s8 	%r84, [%rd123+-81];
	mul.wide.s32 	%rd102, %r84, 9;
	ld.global.s8 	%rd103, [%rd124];
	add.s64 	%rd104, %rd102, %rd103;
	add.s64 	%rd105, %rd11, %rd104;
	ld.global.u8 	%rs50, [%rd105+85];
	add.s16 	%rs51, %rs50, 1;
	st.global.u8 	[%rd105+85], %rs51;
	ld.const.s8 	%r85, [%rd123];
	mul.wide.s32 	%rd106, %r85, 9;
	ld.global.s8 	%rd107, [%rd124];
	add.s64 	%rd108, %rd106, %rd107;
	add.s64 	%rd109, %rd11, %rd108;
	ld.global.u8 	%rs52, [%rd109+166];
	add.s16 	%rs53, %rs52, 1;
	st.global.u8 	[%rd109+166], %rs53;
	ld.const.s8 	%r86, [%rd123+81];
	mul.wide.s32 	%rd110, %r86, 9;
	ld.global.s8 	%rd111, [%rd124];
	add.s64 	%rd112, %rd110, %rd111;
	add.s64 	%rd113, %rd11, %rd112;
	ld.global.u8 	%rs54, [%rd113+247];
	add.s16 	%rs55, %rs54, 1;
	st.global.u8 	[%rd113+247], %rs55;
	add.s64 	%rd124, %rd124, 1;
	add.s64 	%rd123, %rd123, 1;
	add.s32 	%r204, %r204, 1;
	setp.ne.s32 	%p11, %r204, 0;
	@%p11 bra 	$L__BB0_15;
$L__BB0_16:
	mov.b32 	%r205, 0;
	mov.u32 	%r206, %r205;
$L__BB0_17:
	ld.global.s8 	%r88, [%rd125+-81];
	setp.eq.s32 	%p12, %r88, 0;
	add.s32 	%r89, %r88, -1;
	selp.b32 	%r90, 1, %r89, %p12;
	add.s32 	%r91, %r205, %r90;
	ld.global.s8 	%r92, [%rd125];
	setp.eq.s32 	%p13, %r92, 0;
	add.s32 	%r93, %r92, -1;
	selp.b32 	%r94, 1, %r93, %p13;
	add.s32 	%r95, %r91, %r94;
	ld.global.s8 	%r96, [%rd125+81];
	setp.eq.s32 	%p14, %r96, 0;
	add.s32 	%r97, %r96, -1;
	selp.b32 	%r98, 1, %r97, %p14;
	add.s32 	%r99, %r95, %r98;
	ld.global.s8 	%r100, [%rd125+-80];
	setp.eq.s32 	%p15, %r100, 0;
	add.s32 	%r101, %r100, -1;
	selp.b32 	%r102, 1, %r101, %p15;
	add.s32 	%r103, %r99, %r102;
	ld.global.s8 	%r104, [%rd125+1];
	setp.eq.s32 	%p16, %r104, 0;
	add.s32 	%r105, %r104, -1;
	selp.b32 	%r106, 1, %r105, %p16;
	add.s32 	%r107, %r103, %r106;
	ld.global.s8 	%r108, [%rd125+82];
	setp.eq.s32 	%p17, %r108, 0;
	add.s32 	%r109, %r108, -1;
	selp.b32 	%r110, 1, %r109, %p17;
	add.s32 	%r111, %r107, %r110;
	ld.global.s8 	%r112, [%rd125+-79];
	setp.eq.s32 	%p18, %r112, 0;
	add.s32 	%r113, %r112, -1;
	selp.b32 	%r114, 1, %r113, %p18;
	add.s32 	%r115, %r111, %r114;
	ld.global.s8 	%r116, [%rd125+2];
	setp.eq.s32 	%p19, %r116, 0;
	add.s32 	%r117, %r116, -1;
	selp.b32 	%r118, 1, %r117, %p19;
	add.s32 	%r119, %r115, %r118;
	ld.global.s8 	%r120, [%rd125+83];
	setp.eq.s32 	%p20, %r120, 0;
	add.s32 	%r121, %r120, -1;
	selp.b32 	%r122, 1, %r121, %p20;
	add.s32 	%r123, %r119, %r122;
	ld.global.s8 	%r124, [%rd125+-78];
	setp.eq.s32 	%p21, %r124, 0;
	add.s32 	%r125, %r124, -1;
	selp.b32 	%r126, 1, %r125, %p21;
	add.s32 	%r127, %r123, %r126;
	ld.global.s8 	%r128, [%rd125+3];
	setp.eq.s32 	%p22, %r128, 0;
	add.s32 	%r129, %r128, -1;
	selp.b32 	%r130, 1, %r129, %p22;
	add.s32 	%r131, %r127, %r130;
	ld.global.s8 	%r132, [%rd125+84];
	setp.eq.s32 	%p23, %r132, 0;
	add.s32 	%r133, %r132, -1;
	selp.b32 	%r134, 1, %r133, %p23;
	add.s32 	%r135, %r131, %r134;
	ld.global.s8 	%r136, [%rd125+-77];
	setp.eq.s32 	%p24, %r136, 0;
	add.s32 	%r137, %r136, -1;
	selp.b32 	%r138, 1, %r137, %p24;
	add.s32 	%r139, %r135, %r138;
	ld.global.s8 	%r140, [%rd125+4];
	setp.eq.s32 	%p25, %r140, 0;
	add.s32 	%r141, %r140, -1;
	selp.b32 	%r142, 1, %r141, %p25;
	add.s32 	%r143, %r139, %r142;
	ld.global.s8 	%r144, [%rd125+85];
	setp.eq.s32 	%p26, %r144, 0;
	add.s32 	%r145, %r144, -1;
	selp.b32 	%r146, 1, %r145, %p26;
	add.s32 	%r147, %r143, %r146;
	ld.global.s8 	%r148, [%rd125+-76];
	setp.eq.s32 	%p27, %r148, 0;
	add.s32 	%r149, %r148, -1;
	selp.b32 	%r150, 1, %r149, %p27;
	add.s32 	%r151, %r147, %r150;
	ld.global.s8 	%r152, [%rd125+5];
	setp.eq.s32 	%p28, %r152, 0;
	add.s32 	%r153, %r152, -1;
	selp.b32 	%r154, 1, %r153, %p28;
	add.s32 	%r155, %r151, %r154;
	ld.global.s8 	%r156, [%rd125+86];
	setp.eq.s32 	%p29, %r156, 0;
	add.s32 	%r157, %r156, -1;
	selp.b32 	%r158, 1, %r157, %p29;
	add.s32 	%r159, %r155, %r158;
	ld.global.s8 	%r160, [%rd125+-75];
	setp.eq.s32 	%p30, %r160, 0;
	add.s32 	%r161, %r160, -1;
	selp.b32 	%r162, 1, %r161, %p30;
	add.s32 	%r163, %r159, %r162;
	ld.global.s8 	%r164, [%rd125+6];
	setp.eq.s32 	%p31, %r164, 0;
	add.s32 	%r165, %r164, -1;
	selp.b32 	%r166, 1, %r165, %p31;
	add.s32 	%r167, %r163, %r166;
	ld.global.s8 	%r168, [%rd125+87];
	setp.eq.s32 	%p32, %r168, 0;
	add.s32 	%r169, %r168, -1;
	selp.b32 	%r170, 1, %r169, %p32;
	add.s32 	%r171, %r167, %r170;
	ld.global.s8 	%r172, [%rd125+-74];
	setp.eq.s32 	%p33, %r172, 0;
	add.s32 	%r173, %r172, -1;
	selp.b32 	%r174, 1, %r173, %p33;
	add.s32 	%r175, %r171, %r174;
	ld.global.s8 	%r176, [%rd125+7];
	setp.eq.s32 	%p34, %r176, 0;
	add.s32 	%r177, %r176, -1;
	selp.b32 	%r178, 1, %r177, %p34;
	add.s32 	%r179, %r175, %r178;
	ld.global.s8 	%r180, [%rd125+88];
	setp.eq.s32 	%p35, %r180, 0;
	add.s32 	%r181, %r180, -1;
	selp.b32 	%r182, 1, %r181, %p35;
	add.s32 	%r183, %r179, %r182;
	ld.global.s8 	%r184, [%rd125+-73];
	setp.eq.s32 	%p36, %r184, 0;
	add.s32 	%r185, %r184, -1;
	selp.b32 	%r186, 1, %r185, %p36;
	add.s32 	%r187, %r183, %r186;
	ld.global.s8 	%r188, [%rd125+8];
	setp.eq.s32 	%p37, %r188, 0;
	add.s32 	%r189, %r188, -1;
	selp.b32 	%r190, 1, %r189, %p37;
	add.s32 	%r191, %r187, %r190;
	ld.global.s8 	%r192, [%rd125+89];
	setp.eq.s32 	%p38, %r192, 0;
	add.s32 	%r193, %r192, -1;
	selp.b32 	%r194, 1, %r193, %p38;
	add.s32 	%r205, %r191, %r194;
	add.s32 	%r206, %r206, 1;
	add.s64 	%rd125, %rd125, 9;
	setp.ne.s32 	%p39, %r206, 9;
	@%p39 bra 	$L__BB0_17;
	st.global.u32 	[%rd11], %r205;
	cvta.to.global.u64 	%rd114, %rd29;
	mul.wide.s32 	%rd115, %r1, 4;
	add.s64 	%rd116, %rd114, %rd115;
	st.global.u32 	[%rd116], %r205;
	ret;
$L__BB0_19:
	.pragma "used_bytes_mask 7";
	ld.const.u32 	%r60, [%rd120+-164];
	bfe.u32 	%r61, %r60, 0, 8;
	bfe.u32 	%r62, %r60, 8, 8;
	bfe.u32 	%r63, %r60, 16, 8;
	st.global.u8 	[%rd119+-80], %r61;
	ld.const.u8 	%rs14, [%rd120+-83];
	st.global.u8 	[%rd119+1], %rs14;
	ld.const.v2.u8 	{%rs15, %rs16}, [%rd120+-2];
	st.global.u8 	[%rd119+82], %rs15;
	st.global.u8 	[%rd119+-79], %r62;
	ld.const.v2.u8 	{%rs17, %rs18}, [%rd120+-82];
	st.global.u8 	[%rd119+2], %rs17;
	st.global.u8 	[%rd119+83], %rs16;
	st.global.u8 	[%rd119+-78], %r63;
	st.global.u8 	[%rd119+3], %rs18;
	ld.const.u8 	%rs19, [%rd120];
	st.global.u8 	[%rd119+84], %rs19;
	add.s32 	%r201, %r201, 4;
	add.s64 	%rd120, %rd120, 4;
	add.s64 	%rd119, %rd119, 4;
	bra.uni 	$L__BB0_8;

}
	// .globl	_Z5roundP8sudoku_tPjS1_j
.visible .entry _Z5roundP8sudoku_tPjS1_j(
	.param .u64 .ptr .align 1 _Z5roundP8sudoku_tPjS1_j_param_0,
	.param .u64 .ptr .align 1 _Z5roundP8sudoku_tPjS1_j_param_1,
	.param .u64 .ptr .align 1 _Z5roundP8sudoku_tPjS1_j_param_2,
	.param .u32 _Z5roundP8sudoku_tPjS1_j_param_3
)
{
	.reg .pred 	%p<41>;
	.reg .b16 	%rs<59>;
	.reg .b32 	%r<190>;
	.reg .b64 	%rd<129>;

	ld.param.u64 	%rd12, [_Z5roundP8sudoku_tPjS1_j_param_0];
	ld.param.u64 	%rd11, [_Z5roundP8sudoku_tPjS1_j_param_2];
	ld.param.u32 	%r21, [_Z5roundP8sudoku_tPjS1_j_param_3];
	cvta.to.global.u64 	%rd1, %rd12;
	mov.u32 	%r22, %ctaid.x;
	mov.u32 	%r23, %ntid.x;
	mov.u32 	%r24, %tid.x;
	mad.lo.s32 	%r1, %r22, %r23, %r24;
	mul.wide.s32 	%rd13, %r1, 328;
	add.s64 	%rd2, %rd1, %rd13;
	setp.eq.s32 	%p1, %r21, 0;
	@%p1 bra 	$L__BB1_20;
	mul.lo.s32 	%r2, %r21, %r1;
	ld.const.u32 	%r3, [con+488];
	add.s64 	%rd15, %rd13, %rd1;
	add.s64 	%rd3, %rd15, 166;
	cvta.to.global.u64 	%rd4, %rd11;
	mov.b32 	%r183, 0;
	mov.u64 	%rd21, con;
	add.s64 	%rd16, %rd21, 408;
$L__BB1_2:
	add.s32 	%r27, %r183, %r2;
	mul.wide.u32 	%rd17, %r27, 4;
	add.s64 	%rd18, %rd4, %rd17;
	ld.global.u32 	%r5, [%rd18];
	rem.u32 	%r28, %r5, %r3;
	cvt.u64.u32 	%rd19, %r28;
	shr.u32 	%r29, %r5, 8;
	mul.hi.u32 	%r30, %r29, 477218589;
	mul.lo.s32 	%r31, %r30, 9;
	sub.s32 	%r32, %r29, %r31;
	cvt.s64.s8 	%rd20, %rd19;
	add.s64 	%rd5, %rd2, %rd20;
	ld.global.u8 	%rs1, [%rd5+4];
	st.global.u8 	[%rd5+4], %r32;
	mov.b32 	%r184, 0;
	mov.u64 	%rd127, %rd3;
	mov.u64 	%rd128, %rd16;
$L__BB1_3:
	ld.const.u8 	%rs2, [%rd128+-165];
	st.global.u8 	[%rd127+-81], %rs2;
	ld.const.u8 	%rs3, [%rd128+-84];
	st.global.u8 	[%rd127], %rs3;
	ld.const.u8 	%rs4, [%rd128+-3];
	st.global.u8 	[%rd127+81], %rs4;
	setp.eq.s32 	%p2, %r184, 80;
	@%p2 bra 	$L__BB1_4;
	bra.uni 	$L__BB1_21;
$L__BB1_4:
	setp.lt.u32 	%p3, %r3, 4;
	mov.b32 	%r187, 0;
	@%p3 bra 	$L__BB1_7;
	mov.b32 	%r185, 0;
$L__BB1_6:
	.pragma "nounroll";
	cvt.u64.u32 	%rd22, %r185;
	mov.u64 	%rd23, con;
	add.s64 	%rd24, %rd23, %rd22;
	ld.const.u32 	%r39, [%rd24];
	bfe.s32 	%r40, %r39, 0, 8;
	mul.wide.s32 	%rd25, %r40, 9;
	add.s32 	%r185, %r185, 4;
	add.s64 	%rd26, %rd2, %rd22;
	ld.global.s8 	%rd27, [%rd26+4];
	add.s64 	%rd28, %rd25, %rd27;
	add.s64 	%rd29, %rd2, %rd28;
	ld.global.u8 	%rs11, [%rd29+85];
	add.s16 	%rs12, %rs11, 1;
	st.global.u8 	[%rd29+85], %rs12;
	ld.const.s8 	%r41, [%rd24+81];
	mul.wide.s32 	%rd30, %r41, 9;
	ld.global.s8 	%rd31, [%rd26+4];
	add.s64 	%rd32, %rd30, %rd31;
	add.s64 	%rd33, %rd2, %rd32;
	ld.global.u8 	%rs13, [%rd33+166];
	add.s16 	%rs14, %rs13, 1;
	st.global.u8 	[%rd33+166], %rs14;
	ld.const.v2.u8 	{%rs15, %rs16}, [%rd24+162];
	cvt.u32.u16 	%r42, %rs15;
	cvt.s32.s8 	%r43, %r42;
	mul.wide.s32 	%rd34, %r43, 9;
	ld.global.s8 	%rd35, [%rd26+4];
	add.s64 	%rd36, %rd34, %rd35;
	add.s64 	%rd37, %rd2, %rd36;
	ld.global.u8 	%rs17, [%rd37+247];
	add.s16 	%rs18, %rs17, 1;
	st.global.u8 	[%rd37+247], %rs18;
	bfe.s32 	%r44, %r39, 8, 8;
	mul.wide.s32 	%rd38, %r44, 9;
	ld.global.s8 	%rd39, [%rd26+5];
	add.s64 	%rd40, %rd38, %rd39;
	add.s64 	%rd41, %rd2, %rd40;
	ld.global.u8 	%rs19, [%rd41+85];
	add.s16 	%rs20, %rs19, 1;
	st.global.u8 	[%rd41+85], %rs20;
	ld.const.v2.u8 	{%rs21, %rs22}, [%rd24+82];
	cvt.u32.u16 	%r45, %rs21;
	cvt.s32.s8 	%r46, %r45;
	mul.wide.s32 	%rd42, %r46, 9;
	ld.global.s8 	%rd43, [%rd26+5];
	add.s64 	%rd44, %rd42, %rd43;
	add.s64 	%rd45, %rd2, %rd44;
	ld.global.u8 	%rs23, [%rd45+166];
	add.s16 	%rs24, %rs23, 1;
	st.global.u8 	[%rd45+166], %rs24;
	cvt.u32.u16 	%r47, %rs16;
	cvt.s32.s8 	%r48, %r47;
	mul.wide.s32 	%rd46, %r48, 9;
	ld.global.s8 	%rd47, [%rd26+5];
	add.s64 	%rd48, %rd46, %rd47;
	add.s64 	%rd49, %rd2, %rd48;
	ld.global.u8 	%rs25, [%rd49+247];
	add.s16 	%rs26, %rs25, 1;
	st.global.u8 	[%rd49+247], %rs26;
	bfe.s32 	%r49, %r39, 16, 8;
	mul.wide.s32 	%rd50, %r49, 9;
	ld.global.s8 	%rd51, [%rd26+6];
	add.s64 	%rd52, %rd50, %rd51;
	add.s64 	%rd53, %rd2, %rd52;
	ld.global.u8 	%rs27, [%rd53+85];
	add.s16 	%rs28, %rs27, 1;
	st.global.u8 	[%rd53+85], %rs28;
	cvt.u32.u16 	%r50, %rs22;
	cvt.s32.s8 	%r51, %r50;
	mul.wide.s32 	%rd54, %r51, 9;
	ld.global.s8 	%rd55, [%rd26+6];
	add.s64 	%rd56, %rd54, %rd55;
	add.s64 	%rd57, %rd2, %rd56;
	ld.global.u8 	%rs29, [%rd57+166];
	add.s16 	%rs30, %rs29, 1;
	st.global.u8 	[%rd57+166], %rs30;
	ld.const.v2.u8 	{%rs31, %rs32}, [%rd24+164];
	cvt.u32.u16 	%r52, %rs31;
	cvt.s32.s8 	%r53, %r52;
	mul.wide.s32 	%rd58, %r53, 9;
	ld.global.s8 	%rd59, [%rd26+6];
	add.s64 	%rd60, %rd58, %rd59;
	add.s64 	%rd61, %rd2, %rd60;
	ld.global.u8 	%rs33, [%rd61+247];
	add.s16 	%rs34, %rs33, 1;
	st.global.u8 	[%rd61+247], %rs34;
	bfe.s32 	%r54, %r39, 24, 8;
	mul.wide.s32 	%rd62, %r54, 9;
	ld.global.s8 	%rd63, [%rd26+7];
	add.s64 	%rd64, %rd62, %rd63;
	add.s64 	%rd65, %rd2, %rd64;
	ld.global.u8 	%rs35, [%rd65+85];
	add.s16 	%rs36, %rs35, 1;
	st.global.u8 	[%rd65+85], %rs36;
	ld.const.s8 	%r55, [%rd24+84];
	mul.wide.s32 	%rd66, %r55, 9;
	ld.global.s8 	%rd67, [%rd26+7];
	add.s64 	%rd68, %rd66, %rd67;
	add.s64 	%rd69, %rd2, %rd68;
	ld.global.u8 	%rs37, [%rd69+166];
	add.s16 	%rs38, %rs37, 1;
	st.global.u8 	[%rd69+166], %rs38;
	cvt.u32.u16 	%r56, %rs32;
	cvt.s32.s8 	%r57, %r56;
	mul.wide.s32 	%rd70, %r57, 9;
	ld.global.s8 	%rd71, [%rd26+7];
	add.s64 	%rd72, %rd70, %rd71;
	add.s64 	%rd73, %rd2, %rd72;
	ld.global.u8 	%rs39, [%rd73+247];
	add.s16 	%rs40, %rs39, 1;
	st.global.u8 	[%rd73+247], %rs40;
	and.b32  	%r187, %r3, -4;
	setp.ne.s32 	%p4, %r185, %r187;
	@%p4 bra 	$L__BB1_6;
$L__BB1_7:
	and.b32  	%r58, %r3, 3;
	setp.eq.s32 	%p5, %r58, 0;
	@%p5 bra 	$L__BB1_12;
	setp.eq.s32 	%p6, %r58, 1;
	@%p6 bra 	$L__BB1_10;
	cvt.u64.u32 	%rd74, %r187;
	mov.u64 	%rd75, con;
	add.s64 	%rd76, %rd75, %rd74;
	ld.const.s8 	%r59, [%rd76];
	mul.wide.s32 	%rd77, %r59, 9;
	add.s64 	%rd78, %rd2, %rd74;
	ld.global.s8 	%rd79, [%rd78+4];
	add.s64 	%rd80, %rd77, %rd79;
	add.s64 	%rd81, %rd2, %rd80;
	ld.global.u8 	%rs41, [%rd81+85];
	add.s16 	%rs42, %rs41, 1;
	st.global.u8 	[%rd81+85], %rs42;
	ld.const.s8 	%r60, [%rd76+81];
	mul.wide.s32 	%rd82, %r60, 9;
	ld.global.s8 	%rd83, [%rd78+4];
	add.s64 	%rd84, %rd82, %rd83;
	add.s64 	%rd85, %rd2, %rd84;
	ld.global.u8 	%rs43, [%rd85+166];
	add.s16 	%rs44, %rs43, 1;
	st.global.u8 	[%rd85+166], %rs44;
	ld.const.s8 	%r61, [%rd76+162];
	mul.wide.s32 	%rd86, %r61, 9;
	ld.global.s8 	%rd87, [%rd78+4];
	add.s64 	%rd88, %rd86, %rd87;
	add.s64 	%rd89, %rd2, %rd88;
	ld.global.u8 	%rs45, [%rd89+247];
	add.s16 	%rs46, %rs45, 1;
	st.global.u8 	[%rd89+247], %rs46;
	ld.const.s8 	%r62, [%rd76+1];
	mul.wide.s32 	%rd90, %r62, 9;
	ld.global.s8 	%rd91, [%rd78+5];
	add.s64 	%rd92, %rd90, %rd91;
	add.s64 	%rd93, %rd2, %rd92;
	ld.global.u8 	%rs47, [%rd93+85];
	add.s16 	%rs48, %rs47, 1;
	st.global.u8 	[%rd93+85], %rs48;
	ld.const.s8 	%r63, [%rd76+82];
	mul.wide.s32 	%rd94, %r63, 9;
	ld.global.s8 	%rd95, [%rd78+5];
	add.s64 	%rd96, %rd94, %rd95;
	add.s64 	%rd97, %rd2, %rd96;
	ld.global.u8 	%rs49, [%rd97+166];
	add.s16 	%rs50, %rs49, 1;
	st.global.u8 	[%rd97+166], %rs50;
	ld.const.s8 	%r64, [%rd76+163];
	mul.wide.s32 	%rd98, %r64, 9;
	ld.global.s8 	%rd99, [%rd78+5];
	add.s64 	%rd100, %rd98, %rd99;
	add.s64 	%rd101, %rd2, %rd100;
	ld.global.u8 	%rs51, [%rd101+247];
	add.s16 	%rs52, %rs51, 1;
	st.global.u8 	[%rd101+247], %rs52;
	add.s32 	%r187, %r187, 2;
$L__BB1_10:
	and.b32  	%r65, %r3, 1;
	setp.eq.b32 	%p7, %r65, 1;
	not.pred 	%p8, %p7;
	@%p8 bra 	$L__BB1_12;
	cvt.u64.u32 	%rd102, %r187;
	mov.u64 	%rd103, con;
	add.s64 	%rd104, %rd103, %rd102;
	ld.const.s8 	%r66, [%rd104];
	mul.wide.s32 	%rd105, %r66, 9;
	add.s64 	%rd106, %rd2, %rd102;
	ld.global.s8 	%rd107, [%rd106+4];
	add.s64 	%rd108, %rd105, %rd107;
	add.s64 	%rd109, %rd2, %rd108;
	ld.global.u8 	%rs53, [%rd109+85];
	add.s16 	%rs54, %rs53, 1;
	st.global.u8 	[%rd109+85], %rs54;
	ld.const.s8 	%r67, [%rd104+81];
	mul.wide.s32 	%rd110, %r67, 9;
	ld.global.s8 	%rd111, [%rd106+4];
	add.s64 	%rd112, %rd110, %rd111;
	add.s64 	%rd113, %rd2, %rd112;
	ld.global.u8 	%rs55, [%rd113+166];
	add.s16 	%rs56, %rs55, 1;
	st.global.u8 	[%rd113+166], %rs56;
	ld.const.s8 	%r68, [%rd104+162];
	mul.wide.s32 	%rd114, %r68, 9;
	ld.global.s8 	%rd115, [%rd106+4];
	add.s64 	%rd116, %rd114, %rd115;
	add.s64 	%rd117, %rd2, %rd116;
	ld.global.u8 	%rs57, [%rd117+247];
	add.s16 	%rs58, %rs57, 1;
	st.global.u8 	[%rd117+247], %rs58;
$L__BB1_12:
	ld.global.u32 	%r14, [%rd2];
	neg.s32 	%r188, %r14;
	mov.b32 	%r189, 0;
$L__BB1_13:
	mul.lo.s32 	%r70, %r189, 9;
	cvt.u64.u32 	%rd118, %r70;
	add.s64 	%rd119, %rd2, %rd118;
	ld.global.s8 	%r71, [%rd119+85];
	setp.eq.s32 	%p9, %r71, 0;
	add.s32 	%r72, %r71, -1;
	selp.b32 	%r73, 1, %r72, %p9;
	add.s32 	%r74, %r73, %r188;
	ld.global.s8 	%r75, [%rd119+166];
	setp.eq.s32 	%p10, %r75, 0;
	add.s32 	%r76, %r75, -1;
	selp.b32 	%r77, 1, %r76, %p10;
	add.s32 	%r78, %r74, %r77;
	ld.global.s8 	%r79, [%rd119+247];
	setp.eq.s32 	%p11, %r79, 0;
	add.s32 	%r80, %r79, -1;
	selp.b32 	%r81, 1, %r80, %p11;
	add.s32 	%r82, %r78, %r81;
	ld.global.s8 	%r83, [%rd119+86];
	setp.eq.s32 	%p12, %r83, 0;
	add.s32 	%r84, %r83, -1;
	selp.b32 	%r85, 1, %r84, %p12;
	add.s32 	%r86, %r85, %r82;
	ld.global.s8 	%r87, [%rd119+167];
	setp.eq.s32 	%p13, %r87, 0;
	add.s32 	%r88, %r87, -1;
	selp.b32 	%r89, 1, %r88, %p13;
	add.s32 	%r90, %r86, %r89;
	ld.global.s8 	%r91, [%rd119+248];
	setp.eq.s32 	%p14, %r91, 0;
	add.s32 	%r92, %r91, -1;
	selp.b32 	%r93, 1, %r92, %p14;
	add.s32 	%r94, %r90, %r93;
	ld.global.s8 	%r95, [%rd119+87];
	setp.eq.s32 	%p15, %r95, 0;
	add.s32 	%r96, %r95, -1;
	selp.b32 	%r97, 1, %r96, %p15;
	add.s32 	%r98, %r97, %r94;
	ld.global.s8 	%r99, [%rd119+168];
	setp.eq.s32 	%p16, %r99, 0;
	add.s32 	%r100, %r99, -1;
	selp.b32 	%r101, 1, %r100, %p16;
	add.s32 	%r102, %r98, %r101;
	ld.global.s8 	%r103, [%rd119+249];
	setp.eq.s32 	%p17, %r103, 0;
	add.s32 	%r104, %r103, -1;
	selp.b32 	%r105, 1, %r104, %p17;
	add.s32 	%r106, %r102, %r105;
	ld.global.s8 	%r107, [%rd119+88];
	setp.eq.s32 	%p18, %r107, 0;
	add.s32 	%r108, %r107, -1;
	selp.b32 	%r109, 1, %r108, %p18;
	add.s32 	%r110, %r109, %r106;
	ld.global.s8 	%r111, [%rd119+169];
	setp.eq.s32 	%p19, %r111, 0;
	add.s32 	%r112, %r111, -1;
	selp.b32 	%r113, 1, %r112, %p19;
	add.s32 	%r114, %r110, %r113;
	ld.global.s8 	%r115, [%rd119+250];
	setp.eq.s32 	%p20, %r115, 0;
	add.s32 	%r116, %r115, -1;
	selp.b32 	%r117, 1, %r116, %p20;
	add.s32 	%r118, %r114, %r117;
	ld.global.s8 	%r119, [%rd119+89];
	setp.eq.s32 	%p21, %r119, 0;
	add.s32 	%r120, %r119, -1;
	selp.b32 	%r121, 1, %r120, %p21;
	add.s32 	%r122, %r121, %r118;
	ld.global.s8 	%r123, [%rd119+170];
	setp.eq.s32 	%p22, %r123, 0;
	add.s32 	%r124, %r123, -1;
	selp.b32 	%r125, 1, %r124, %p22;
	add.s32 	%r126, %r122, %r125;
	ld.global.s8 	%r127, [%rd119+251];
	setp.eq.s32 	%p23, %r127, 0;
	add.s32 	%r128, %r127, -1;
	selp.b32 	%r129, 1, %r128, %p23;
	add.s32 	%r130, %r126, %r129;
	ld.global.s8 	%r131, [%rd119+90];
	setp.eq.s32 	%p24, %r131, 0;
	add.s32 	%r132, %r131, -1;
	selp.b32 	%r133, 1, %r132, %p24;
	add.s32 	%r134, %r133, %r130;
	ld.global.s8 	%r135, [%rd119+171];
	setp.eq.s32 	%p25, %r135, 0;
	add.s32 	%r136, %r135, -1;
	selp.b32 	%r137, 1, %r136, %p25;
	add.s32 	%r138, %r134, %r137;
	ld.global.s8 	%r139, [%rd119+252];
	setp.eq.s32 	%p26, %r139, 0;
	add.s32 	%r140, %r139, -1;
	selp.b32 	%r141, 1, %r140, %p26;
	add.s32 	%r142, %r138, %r141;
	ld.global.s8 	%r143, [%rd119+91];
	setp.eq.s32 	%p27, %r143, 0;
	add.s32 	%r144, %r143, -1;
	selp.b32 	%r145, 1, %r144, %p27;
	add.s32 	%r146, %r145, %r142;
	ld.global.s8 	%r147, [%rd119+172];
	setp.eq.s32 	%p28, %r147, 0;
	add.s32 	%r148, %r147, -1;
	selp.b32 	%r149, 1, %r148, %p28;
	add.s32 	%r150, %r146, %r149;
	ld.global.s8 	%r151, [%rd119+253];
	setp.eq.s32 	%p29, %r151, 0;
	add.s32 	%r152, %r151, -1;
	selp.b32 	%r153, 1, %r152, %p29;
	add.s32 	%r154, %r150, %r153;
	ld.global.s8 	%r155, [%rd119+92];
	setp.eq.s32 	%p30, %r155, 0;
	add.s32 	%r156, %r155, -1;
	selp.b32 	%r157, 1, %r156, %p30;
	add.s32 	%r158, %r157, %r154;
	ld.global.s8 	%r159, [%rd119+173];
	setp.eq.s32 	%p31, %r159, 0;
	add.s32 	%r160, %r159, -1;
	selp.b32 	%r161, 1, %r160, %p31;
	add.s32 	%r162, %r158, %r161;
	ld.global.s8 	%r163, [%rd119+254];
	setp.eq.s32 	%p32, %r163, 0;
	add.s32 	%r164, %r163, -1;
	selp.b32 	%r165, 1, %r164, %p32;
	add.s32 	%r166, %r162, %r165;
	ld.global.s8 	%r167, [%rd119+93];
	setp.eq.s32 	%p33, %r167, 0;
	add.s32 	%r168, %r167, -1;
	selp.b32 	%r169, 1, %r168, %p33;
	add.s32 	%r170, %r169, %r166;
	ld.global.s8 	%r171, [%rd119+174];
	setp.eq.s32 	%p34, %r171, 0;
	add.s32 	%r172, %r171, -1;
	selp.b32 	%r173, 1, %r172, %p34;
	add.s32 	%r174, %r170, %r173;
	ld.global.s8 	%r175, [%rd119+255];
	setp.eq.s32 	%p35, %r175, 0;
	add.s32 	%r176, %r175, -1;
	selp.b32 	%r177, 1, %r176, %p35;
	add.s32 	%r188, %r174, %r177;
	add.s32 	%r189, %r189, 1;
	setp.ne.s32 	%p36, %r189, 9;
	@%p36 bra 	$L__BB1_13;
	setp.eq.s32 	%p37, %r14, 0;
	@%p37 bra 	$L__BB1_17;
	setp.lt.s32 	%p38, %r188, 1;
	@%p38 bra 	$L__BB1_18;
	min.u32 	%r178, %r188, 255;
	mul.wide.u32 	%rd120, %r178, 4;
	mov.u64 	%rd121, lut_exp;
	add.s64 	%rd122, %rd121, %rd120;
	ld.const.u32 	%r179, [%rd122];
	shr.u32 	%r180, %r5, 16;
	setp.ge.s32 	%p39, %r179, %r180;
	@%p39 bra 	$L__BB1_18;
$L__BB1_17:
	st.global.u8 	[%rd5+4], %rs1;
	bra.uni 	$L__BB1_19;
$L__BB1_18:
	add.s32 	%r181, %r14, %r188;
	st.global.u32 	[%rd2], %r181;
$L__BB1_19:
	add.s32 	%r183, %r183, 1;
	setp.ne.s32 	%p40, %r183, %r21;
	@%p40 bra 	$L__BB1_2;
$L__BB1_20:
	ld.param.u64 	%rd126, [_Z5roundP8sudoku_tPjS1_j_param_1];
	cvta.to.global.u64 	%rd123, %rd126;
	ld.global.u32 	%r182, [%rd2];
	mul.wide.s32 	%rd124, %r1, 4;
	add.s64 	%rd125, %rd123, %rd124;
	st.global.u32 	[%rd125], %r182;
	ret;
$L__BB1_21:
	.pragma "used_bytes_mask 7";
	ld.const.u32 	%r33, [%rd128+-164];
	bfe.u32 	%r34, %r33, 0, 8;
	bfe.u32 	%r35, %r33, 8, 8;
	bfe.u32 	%r36, %r33, 16, 8;
	st.global.u8 	[%rd127+-80], %r34;
	ld.const.u8 	%rs5, [%rd128+-83];
	st.global.u8 	[%rd127+1], %rs5;
	ld.const.v2.u8 	{%rs6, %rs7}, [%rd128+-2];
	st.global.u8 	[%rd127+82], %rs6;
	st.global.u8 	[%rd127+-79], %r35;
	ld.const.v2.u8 	{%rs8, %rs9}, [%rd128+-82];
	st.global.u8 	[%rd127+2], %rs8;
	st.global.u8 	[%rd127+83], %rs7;
	st.global.u8 	[%rd127+-78], %r36;
	st.global.u8 	[%rd127+3], %rs9;
	ld.const.u8 	%rs10, [%rd128];
	st.global.u8 	[%rd127+84], %rs10;
	add.s32 	%r184, %r184, 4;
	add.s64 	%rd128, %rd128, 4;
	add.s64 	%rd127, %rd127, 4;
	bra.uni 	$L__BB1_3;

}


// ===== COMPILED SASS (sm_100) =====

	.target	sm_100

	.elftype	@"ET_EXEC"


//--------------------- .note.nv.tkinfo           --------------------------
	.section	.note.nv.tkinfo,"",@"SHT_NOTE"
	.sectionflags	@"SHF_NOTE_NV_TKINFO"
	.tkinfo
        /*0018*/ 	.word	0x00000002
        /*0030*/ 	.string	""
        /*0030*/ 	.string	"ptxas"
        /*0030*/ 	.string	"Cuda compilation tools, release 13.0, V13.0.88"
        /*0030*/ 	.string	"Build cuda_13.0.r13.0/compiler.36424714_0"
        /*0030*/ 	.string	"-arch sm_100 -m 64 "



//--------------------- .note.nv.cuinfo           --------------------------
	.section	.note.nv.cuinfo,"",@"SHT_NOTE"
	.sectionflags	@"SHF_NOTE_NV_CUINFO"
        /*0018*/ 	.short	0x0002
        /*001a*/ 	.short	0x0064
        /*001c*/ 	.short	0x0082
	.zero		2


//--------------------- .nv.info                  --------------------------
	.section	.nv.info,"",@"SHT_CUDA_INFO"
	.align	4


	//----- nvinfo : EIATTR_REGCOUNT
	.align		4
        /*0000*/ 	.byte	0x04, 0x2f
        /*0002*/ 	.short	(.L_3 - .L_2)
	.align		4
.L_2:
        /*0004*/ 	.word	index@(_Z4initP8sudoku_tPjS1_j)
        /*0008*/ 	.word	0x00000020


	//----- nvinfo : EIATTR_FRAME_SIZE
	.align		4
.L_3:
        /*000c*/ 	.byte	0x04, 0x11
        /*000e*/ 	.short	(.L_5 - .L_4)
	.align		4
.L_4:
        /*0010*/ 	.word	index@(_Z4initP8sudoku_tPjS1_j)
        /*0014*/ 	.word	0x00000000


	//----- nvinfo : EIATTR_REGCOUNT
	.align		4
.L_5:
        /*0018*/ 	.byte	0x04, 0x2f
        /*001a*/ 	.short	(.L_7 - .L_6)
	.align		4
.L_6:
        /*001c*/ 	.word	index@(_Z5roundP8sudoku_tPjS1_j)
        /*0020*/ 	.word	0x00000020


	//----- nvinfo : EIATTR_FRAME_SIZE
	.align		4
.L_7:
        /*0024*/ 	.byte	0x04, 0x11
        /*0026*/ 	.short	(.L_9 - .L_8)
	.align		4
.L_8:
        /*0028*/ 	.word	index@(_Z5roundP8sudoku_tPjS1_j)
        /*002c*/ 	.word	0x00000000


	//----- nvinfo : EIATTR_MIN_STACK_SIZE
	.align		4
.L_9:
        /*0030*/ 	.byte	0x04, 0x12
        /*0032*/ 	.short	(.L_11 - .L_10)
	.align		4
.L_10:
        /*0034*/ 	.word	index@(_Z5roundP8sudoku_tPjS1_j)
        /*0038*/ 	.word	0x00000000


	//----- nvinfo : EIATTR_MIN_STACK_SIZE
	.align		4
.L_11:
        /*003c*/ 	.byte	0x04, 0x12
        /*003e*/ 	.short	(.L_13 - .L_12)
	.align		4
.L_12:
        /*0040*/ 	.word	index@(_Z4initP8sudoku_tPjS1_j)
        /*0044*/ 	.word	0x00000000
.L_13:


//--------------------- .nv.compat                --------------------------
	.section	.nv.compat,"",@"SHT_CUDA_COMPAT_INFO"
	.align	4
        /*0000*/ 	.byte	0x02, 0x09, 0x00, 0x00, 0x02, 0x02, 0x01, 0x00, 0x02, 0x05, 0x05, 0x00, 0x03, 0x07, 0x01, 0x01
        /*0010*/ 	.byte	0x02, 0x03, 0x00, 0x00, 0x02, 0x06, 0x01, 0x00, 0x04, 0x0b, 0x08, 0x00, 0x09, 0x00, 0x00, 0x00
        /*0020*/ 	.byte	0x00, 0x00, 0x00, 0x00


//--------------------- .nv.info._Z5roundP8sudoku_tPjS1_j --------------------------
	.section	.nv.info._Z5roundP8sudoku_tPjS1_j,"",@"SHT_CUDA_INFO"
	.sectionflags	@""
	.align	4


	//----- nvinfo : EIATTR_CUDA_API_VERSION
	.align		4
        /*0000*/ 	.byte	0x04, 0x37
        /*0002*/ 	.short	(.L_15 - .L_14)
.L_14:
        /*0004*/ 	.word	0x00000082


	//----- nvinfo : EIATTR_KPARAM_INFO
	.align		4
.L_15:
        /*0008*/ 	.byte	0x04, 0x17
        /*000a*/ 	.short	(.L_17 - .L_16)
.L_16:
        /*000c*/ 	.word	0x00000000
        /*0010*/ 	.short	0x0003
        /*0012*/ 	.short	0x0018
        /*0014*/ 	.byte	0x00, 0xf0, 0x11, 0x00


	//----- nvinfo : EIATTR_KPARAM_INFO
	.align		4
.L_17:
        /*0018*/ 	.byte	0x04, 0x17
        /*001a*/ 	.short	(.L_19 - .L_18)
.L_18:
        /*001c*/ 	.word	0x00000000
        /*0020*/ 	.short	0x0002
        /*0022*/ 	.short	0x0010
        /*0024*/ 	.byte	0x00, 0xf5, 0x21, 0x00


	//----- nvinfo : EIATTR_KPARAM_INFO
	.align		4
.L_19:
        /*0028*/ 	.byte	0x04, 0x17
        /*002a*/ 	.short	(.L_21 - .L_20)
.L_20:
        /*002c*/ 	.word	0x00000000
        /*0030*/ 	.short	0x0001
        /*0032*/ 	.short	0x0008
        /*0034*/ 	.byte	0x00, 0xf5, 0x21, 0x00


	//----- nvinfo : EIATTR_KPARAM_INFO
	.align		4
.L_21:
        /*0038*/ 	.byte	0x04, 0x17
        /*003a*/ 	.short	(.L_23 - .L_22)
.L_22:
        /*003c*/ 	.word	0x00000000
        /*0040*/ 	.short	0x0000
        /*0042*/ 	.short	0x0000
        /*0044*/ 	.byte	0x00, 0xf5, 0x21, 0x00


	//----- nvinfo : EIATTR_SPARSE_MMA_MASK
	.align		4
.L_23:
        /*0048*/ 	.byte	0x03, 0x50
        /*004a*/ 	.short	0x0000


	//----- nvinfo : EIATTR_MAXREG_COUNT
	.align		4
        /*004c*/ 	.byte	0x03, 0x1b
        /*004e*/ 	.short	0x00ff


	//----- nvinfo : EIATTR_MERCURY_ISA_VERSION
	.align		4
        /*0050*/ 	.byte	0x03, 0x5f
        /*0052*/ 	.short	0x0101


	//----- nvinfo : EIATTR_VRC_CTA_INIT_COUNT
	.align		4
        /*0054*/ 	.byte	0x02, 0x4a
	.zero		1
	.zero		1


	//----- nvinfo : EIATTR_EXIT_INSTR_OFFSETS
	.align		4
        /*0058*/ 	.byte	0x04, 0x1c
        /*005a*/ 	.short	(.L_25 - .L_24)


	//   ....[0]....
.L_24:
        /*005c*/ 	.word	0x00003920


	//----- nvinfo : EIATTR_CRS_STACK_SIZE
	.align		4
.L_25:
        /*0060*/ 	.byte	0x04, 0x1e
        /*0062*/ 	.short	(.L_27 - .L_26)
.L_26:
        /*0064*/ 	.word	0x00000000


	//----- nvinfo : EIATTR_CBANK_PARAM_SIZE
	.align		4
.L_27:
        /*0068*/ 	.byte	0x03, 0x19
        /*006a*/ 	.short	0x001c


	//----- nvinfo : EIATTR_PARAM_CBANK
	.align		4
        /*006c*/ 	.byte	0x04, 0x0a
        /*006e*/ 	.short	(.L_29 - .L_28)
	.align		4
.L_28:
        /*0070*/ 	.word	index@(.nv.constant0._Z5roundP8sudoku_tPjS1_j)
        /*0074*/ 	.short	0x0380
        /*0076*/ 	.short	0x001c


	//----- nvinfo : EIATTR_SW_WAR
	.align		4
.L_29:
        /*0078*/ 	.byte	0x04, 0x36
        /*007a*/ 	.short	(.L_31 - .L_30)
.L_30:
        /*007c*/ 	.word	0x00000008
.L_31:


//--------------------- .nv.info._Z4initP8sudoku_tPjS1_j --------------------------
	.section	.nv.info._Z4initP8sudoku_tPjS1_j,"",@"SHT_CUDA_INFO"
	.sectionflags	@""
	.align	4


	//----- nvinfo : EIATTR_CUDA_API_VERSION
	.align		4
        /*0000*/ 	.byte	0x04, 0x37
        /*0002*/ 	.short	(.L_33 - .L_32)
.L_32:
        /*0004*/ 	.word	0x00000082


	//----- nvinfo : EIATTR_KPARAM_INFO
	.align		4
.L_33:
        /*0008*/ 	.byte	0x04, 0x17
        /*000a*/ 	.short	(.L_35 - .L_34)
.L_34:
        /*000c*/ 	.word	0x00000000
        /*0010*/ 	.short	0x0003
        /*0012*/ 	.short	0x0018
        /*0014*/ 	.byte	0x00, 0xf0, 0x11, 0x00


	//----- nvinfo : EIATTR_KPARAM_INFO
	.align		4
.L_35:
        /*0018*/ 	.byte	0x04, 0x17
        /*001a*/ 	.short	(.L_37 - .L_36)
.L_36:
        /*001c*/ 	.word	0x00000000
        /*0020*/ 	.short	0x0002
        /*0022*/ 	.short	0x0010
        /*0024*/ 	.byte	0x00, 0xf5, 0x21, 0x00


	//----- nvinfo : EIATTR_KPARAM_INFO
	.align		4
.L_37:
        /*0028*/ 	.byte	0x04, 0x17
        /*002a*/ 	.short	(.L_39 - .L_38)
.L_38:
        /*002c*/ 	.word	0x00000000
        /*0030*/ 	.short	0x0001
        /*0032*/ 	.short	0x0008
        /*0034*/ 	.byte	0x00, 0xf5, 0x21, 0x00


	//----- nvinfo : EIATTR_KPARAM_INFO
	.align		4
.L_39:
        /*0038*/ 	.byte	0x04, 0x17
        /*003a*/ 	.short	(.L_41 - .L_40)
.L_40:
        /*003c*/ 	.word	0x00000000
        /*0040*/ 	.short	0x0000
        /*0042*/ 	.short	0x0000
        /*0044*/ 	.byte	0x00, 0xf5, 0x21, 0x00


	//----- nvinfo : EIATTR_SPARSE_MMA_MASK
	.align		4
.L_41:
        /*0048*/ 	.byte	0x03, 0x50
        /*004a*/ 	.short	0x0000


	//----- nvinfo : EIATTR_MAXREG_COUNT
	.align		4
        /*004c*/ 	.byte	0x03, 0x1b
        /*004e*/ 	.short	0x00ff


	//----- nvinfo : EIATTR_MERCURY_ISA_VERSION
	.align		4
        /*0050*/ 	.byte	0x03, 0x5f
        /*0052*/ 	.short	0x0101


	//----- nvinfo : EIATTR_VRC_CTA_INIT_COUNT
	.align		4
        /*0054*/ 	.byte	0x02, 0x4a
	.zero		1
	.zero		1


	//----- nvinfo : EIATTR_EXIT_INSTR_OFFSETS
	.align		4
        /*0058*/ 	.byte	0x04, 0x1c
        /*005a*/ 	.short	(.L_43 - .L_42)


	//   ....[0]....
.L_42:
        /*005c*/ 	.word	0x000045b0


	//----- nvinfo : EIATTR_CBANK_PARAM_SIZE
	.align		4
.L_43:
        /*0060*/ 	.byte	0x03, 0x19
        /*0062*/ 	.short	0x001c


	//----- nvinfo : EIATTR_PARAM_CBANK
	.align		4
        /*0064*/ 	.byte	0x04, 0x0a
        /*0066*/ 	.short	(.L_45 - .L_44)
	.align		4
.L_44:
        /*0068*/ 	.word	index@(.nv.constant0._Z4initP8sudoku_tPjS1_j)
        /*006c*/ 	.short	0x0380
        /*006e*/ 	.short	0x001c


	//----- nvinfo : EIATTR_SW_WAR
	.align		4
.L_45:
        /*0070*/ 	.byte	0x04, 0x36
        /*0072*/ 	.short	(.L_47 - .L_46)
.L_46:
        /*0074*/ 	.word	0x00000008
.L_47:


//--------------------- .nv.callgraph             --------------------------
	.section	.nv.callgraph,"",@"SHT_CUDA_CALLGRAPH"
	.align	4
	.sectionentsize	8
	.align		4
        /*0000*/ 	.word	0x00000000
	.align		4
        /*0004*/ 	.word	0xffffffff
	.align		4
        /*0008*/ 	.word	0x00000000
	.align		4
        /*000c*/ 	.word	0xfffffffe
	.align		4
        /*0010*/ 	.word	0x00000000
	.align		4
        /*0014*/ 	.word	0xfffffffd
	.align		4
        /*0018*/ 	.word	0x00000000
	.align		4
        /*001c*/ 	.word	0xfffffffc


//--------------------- .nv.constant3             --------------------------
	.section	.nv.constant3,"a",@progbits
	.align	4
.nv.constant3:
	.type		con,@object
	.size		con,(lut_exp - con)
con:
	.zero		492
	.type		lut_exp,@object
	.size		lut_exp,(.L_1 - lut_exp)
lut_exp:
	.zero		1024
.L_1:


//--------------------- .text._Z5roundP8sudoku_tPjS1_j --------------------------
	.section	.text._Z5roundP8sudoku_tPjS1_j,"ax",@progbits
	.align	128
        .global         _Z5roundP8sudoku_tPjS1_j
        .type           _Z5roundP8sudoku_tPjS1_j,@function
        .size           _Z5roundP8sudoku_tPjS1_j,(.L_x_26 - _Z5roundP8sudoku_tPjS1_j)
        .other          _Z5roundP8sudoku_tPjS1_j,@"STO_CUDA_ENTRY STV_DEFAULT"
_Z5roundP8sudoku_tPjS1_j:
.text._Z5roundP8sudoku_tPjS1_j:
[----:B------:R-:W-:Y:S01]  /*0000*/  LDC R1, c[0x0][0x37c] ;  /* 0x0000df00ff017b82 */ /* 0x000fe20000000800 */
[----:B------:R-:W0:Y:S01]  /*0010*/  S2R R5, SR_TID.X ;  /* 0x0000000000057919 */ /* 0x000e220000002100 */
[----:B------:R-:W1:Y:S06]  /*0020*/  LDCU UR5, c[0x0][0x398] ;  /* 0x00007300ff0577ac */ /* 0x000e6c0008000800 */
[----:B------:R-:W0:Y:S01]  /*0030*/  S2UR UR4, SR_CTAID.X ;  /* 0x00000000000479c3 */ /* 0x000e220000002500 */
[----:B------:R-:W2:Y:S07]  /*0040*/  LDCU.64 UR8, c[0x0][0x358] ;  /* 0x00006b00ff0877ac */ /* 0x000eae0008000a00 */
[----:B------:R-:W0:Y:S08]  /*0050*/  LDC R8, c[0x0][0x360] ;  /* 0x0000d800ff087b82 */ /* 0x000e300000000800 */
[----:B------:R-:W3:Y:S01]  /*0060*/  LDC.64 R2, c[0x0][0x380] ;  /* 0x0000e000ff027b82 */ /* 0x000ee20000000a00 */
[----:B-1----:R-:W-:Y:S01]  /*0070*/  UISETP.NE.AND UP0, UPT, UR5, URZ, UPT ;  /* 0x000000ff0500728c */ /* 0x002fe2000bf05270 */
[----:B0-----:R-:W-:-:S04]  /*0080*/  IMAD R8, R8, UR4, R5 ;  /* 0x0000000408087c24 */ /* 0x001fc8000f8e0205 */
[----:B---3--:R-:W-:-:S04]  /*0090*/  IMAD.WIDE R2, R8, 0x148, R2 ;  /* 0x0000014808027825 */ /* 0x008fc800078e0202 */
[----:B--2---:R-:W-:Y:S05]  /*00a0*/  BRA.U !UP0, `(.L_x_0) ;  /* 0x00000039080c7547 */ /* 0x004fea000b800000 */
[----:B------:R-:W-:-:S05]  /*00b0*/  UMOV UR4, URZ ;  /* 0x000000ff00047c82 */ /* 0x000fca0008000000 */
.L_x_11:
[----:B0-----:R-:W0:Y:S01]  /*00c0*/  LDC R7, c[0x0][0x398] ;  /* 0x0000e600ff077b82 */ /* 0x001e220000000800 */
[----:B-1----:R-:W1:Y:S07]  /*00d0*/  LDCU UR5, c[0x3][0x1e8] ;  /* 0x00c03d00ff0577ac */ /* 0x002e6e0008000800 */
[----:B------:R-:W2:Y:S08]  /*00e0*/  LDC.64 R4, c[0x0][0x390] ;  /* 0x0000e400ff047b82 */ /* 0x000eb00000000a00 */
[----:B------:R-:W3:Y:S01]  /*00f0*/  LDC.64 R12, c[0x3][0xf8] ;  /* 0x00c03e00ff0c7b82 */ /* 0x000ee20000000a00 */
[----:B0----5:R-:W-:-:S07]  /*0100*/  IMAD R9, R8, R7, UR4 ;  /* 0x0000000408097e24 */ /* 0x021fce000f8e0207 */
[----:B------:R-:W0:Y:S01]  /*0110*/  LDC.64 R14, c[0x3][0x108] ;  /* 0x00c04200ff0e7b82 */ /* 0x000e220000000a00 */
[----:B--2---:R-:W-:-:S05]  /*0120*/  IMAD.WIDE.U32 R4, R9, 0x4, R4 ;  /* 0x0000000409047825 */ /* 0x004fca00078e0004 */
[----:B------:R-:W2:Y:S01]  /*0130*/  LDG.E R0, desc[UR8][R4.64] ;  /* 0x0000000804007981 */ /* 0x000ea2000c1e1900 */
[----:B-1----:R-:W1:Y:S01]  /*0140*/  I2F.U32.RP R6, UR5 ;  /* 0x0000000500067d06 */ /* 0x002e620008209000 */
[----:B------:R-:W-:Y:S02]  /*0150*/  ISETP.NE.U32.AND P1, PT, RZ, UR5, PT ;  /* 0x00000005ff007c0c */ /* 0x000fe4000bf25070 */
[C---:B---3--:R-:W-:Y:S02]  /*0160*/  PRMT R19, R12.reuse, 0x7770, RZ ;  /* 0x000077700c137816 */ /* 0x048fe400000000ff */
[----:B------:R-:W-:-:S03]  /*0170*/  PRMT R21, R12, 0x7771, RZ ;  /* 0x000077710c157816 */ /* 0x000fc600000000ff */
[----:B-1----:R-:W1:Y:S02]  /*0180*/  MUFU.RCP R6, R6 ;  /* 0x0000000600067308 */ /* 0x002e640000001000 */
[----:B-1----:R-:W-:-:S06]  /*0190*/  VIADD R10, R6, 0xffffffe ;  /* 0x0ffffffe060a7836 */ /* 0x002fcc0000000000 */
[----:B------:R1:W3:Y:S02]  /*01a0*/  F2I.FTZ.U32.TRUNC.NTZ R11, R10 ;  /* 0x0000000a000b7305 */ /* 0x0002e4000021f000 */
[----:B-1----:R-:W-:Y:S02]  /*01b0*/  IMAD.MOV.U32 R10, RZ, RZ, RZ ;  /* 0x000000ffff0a7224 */ /* 0x002fe400078e00ff */
[----:B---3--:R-:W-:-:S04]  /*01c0*/  IMAD.MOV R9, RZ, RZ, -R11 ;  /* 0x000000ffff097224 */ /* 0x008fc800078e0a0b */
[----:B------:R-:W-:-:S04]  /*01d0*/  IMAD R9, R9, UR5, RZ ;  /* 0x0000000509097c24 */ /* 0x000fc8000f8e02ff */
[----:B------:R-:W-:Y:S01]  /*01e0*/  IMAD.HI.U32 R11, R11, R9, R10 ;  /* 0x000000090b0b7227 */ /* 0x000fe200078e000a */
[----:B------:R-:W-:Y:S02]  /*01f0*/  PRMT R23, R12, 0x7772, RZ ;  /* 0x000077720c177816 */ /* 0x000fe400000000ff */
[C---:B------:R-:W-:Y:S02]  /*0200*/  PRMT R25, R13.reuse, 0x7770, RZ ;  /* 0x000077700d197816 */ /* 0x040fe400000000ff */
[C---:B------:R-:W-:Y:S02]  /*0210*/  PRMT R27, R13.reuse, 0x7771, RZ ;  /* 0x000077710d1b7816 */ /* 0x040fe400000000ff */
[----:B------:R-:W-:Y:S02]  /*0220*/  PRMT R29, R13, 0x7772, RZ ;  /* 0x000077720d1d7816 */ /* 0x000fe400000000ff */
[----:B------:R-:W1:Y:S01]  /*0230*/  LDC.64 R12, c[0x3][0x110] ;  /* 0x00c04400ff0c7b82 */ /* 0x000e620000000a00 */
[----:B--2---:R-:W-:Y:S01]  /*0240*/  IMAD.HI.U32 R11, R11, R0, RZ ;  /* 0x000000000b0b7227 */ /* 0x004fe200078e00ff */
[----:B------:R-:W-:-:S03]  /*0250*/  SHF.R.U32.HI R6, RZ, 0x8, R0 ;  /* 0x00000008ff067819 */ /* 0x000fc60000011600 */
[----:B------:R-:W-:Y:S02]  /*0260*/  IMAD.MOV R11, RZ, RZ, -R11 ;  /* 0x000000ffff0b7224 */ /* 0x000fe400078e0a0b */
[----:B------:R-:W-:-:S04]  /*0270*/  IMAD.HI.U32 R9, R6, 0x1c71c71d, RZ ;  /* 0x1c71c71d06097827 */ /* 0x000fc800078e00ff */
[----:B------:R-:W-:Y:S02]  /*0280*/  IMAD R4, R11, UR5, R0 ;  /* 0x000000050b047c24 */ /* 0x000fe4000f8e0200 */
[----:B------:R-:W2:Y:S01]  /*0290*/  LDC.64 R10, c[0x3][0x100] ;  /* 0x00c04000ff0a7b82 */ /* 0x000ea20000000a00 */
[----:B------:R-:W-:Y:S02]  /*02a0*/  IMAD R17, R9, -0x9, R6 ;  /* 0xfffffff709117824 */ /* 0x000fe400078e0206 */
[----:B------:R-:W-:-:S13]  /*02b0*/  ISETP.GE.U32.AND P0, PT, R4, UR5, PT ;  /* 0x0000000504007c0c */ /* 0x000fda000bf06070 */
[----:B------:R-:W-:-:S05]  /*02c0*/  @P0 VIADD R4, R4, -UR5 ;  /* 0x8000000504040c36 */ /* 0x000fca0008000000 */
[----:B------:R-:W-:-:S13]  /*02d0*/  ISETP.GE.U32.AND P0, PT, R4, UR5, PT ;  /* 0x0000000504007c0c */ /* 0x000fda000bf06070 */
[----:B------:R-:W-:Y:S01]  /*02e0*/  @P0 VIADD R4, R4, -UR5 ;  /* 0x8000000504040c36 */ /* 0x000fe20008000000 */
[----:B------:R-:W-:-:S04]  /*02f0*/  @!P1 LOP3.LUT R4, RZ, UR5, RZ, 0x33, !PT ;  /* 0x00000005ff049c12 */ /* 0x000fc8000f8e33ff */
[----:B------:R-:W-:-:S04]  /*0300*/  PRMT R5, R4, 0x8880, RZ ;  /* 0x0000888004057816 */ /* 0x000fc800000000ff */
[----:B------:R-:W-:-:S04]  /*0310*/  IADD3 R4, P0, PT, R2, R5, RZ ;  /* 0x0000000502047210 */ /* 0x000fc80007f1e0ff */
[----:B------:R-:W-:-:S05]  /*0320*/  LEA.HI.X.SX32 R5, R5, R3, 0x1, P0 ;  /* 0x0000000305057211 */ /* 0x000fca00000f0eff */
[----:B------:R3:W5:Y:S01]  /*0330*/  LDG.E.U8 R9, desc[UR8][R4.64+0x4] ;  /* 0x0000040804097981 */ /* 0x000762000c1e1100 */
[----:B--2---:R-:W-:Y:S01]  /*0340*/  PRMT R6, R10, 0x7770, RZ ;  /* 0x000077700a067816 */ /* 0x004fe200000000ff */
[----:B------:R-:W2:Y:S01]  /*0350*/  LDC.U8 R26, c[0x3][0xf3] ;  /* 0x00c03cc0ff1a7b82 */ /* 0x000ea20000000000 */
[C---:B------:R-:W-:Y:S01]  /*0360*/  PRMT R16, R11.reuse, 0x7771, RZ ;  /* 0x000077710b107816 */ /* 0x040fe200000000ff */
[----:B------:R4:W-:Y:S01]  /*0370*/  STG.E.U8 desc[UR8][R4.64+0x4], R17 ;  /* 0x0000041104007986 */ /* 0x0009e2000c101108 */
[----:B------:R-:W-:Y:S01]  /*0380*/  PRMT R18, R11, 0x7772, RZ ;  /* 0x000077720b127816 */ /* 0x000fe200000000ff */
[----:B------:R-:W-:Y:S02]  /*0390*/  UISETP.GE.U32.AND UP0, UPT, UR5, 0x4, UPT ;  /* 0x000000040500788c */ /* 0x000fe4000bf06070 */
[----:B------:R0:W-:Y:S01]  /*03a0*/  STG.E.U8 desc[UR8][R2.64+0x5a], R19 ;  /* 0x00005a1302007986 */ /* 0x0001e2000c101108 */
[----:B------:R-:W-:-:S03]  /*03b0*/  UIADD3 UR4, UPT, UPT, UR4, 0x1, URZ ;  /* 0x0000000104047890 */ /* 0x000fc6000fffe0ff */
[----:B------:R1:W-:Y:S03]  /*03c0*/  STG.E.U8 desc[UR8][R2.64+0x5b], R21 ;  /* 0x00005b1502007986 */ /* 0x0003e6000c101108 */
[----:B------:R-:W-:Y:S01]  /*03d0*/  ISETP.NE.AND P1, PT, R7, UR4, PT ;  /* 0x0000000407007c0c */ /* 0x000fe2000bf25270 */
[----:B------:R3:W-:Y:S01]  /*03e0*/  STG.E.U8 desc[UR8][R2.64+0x5c], R23 ;  /* 0x00005c1702007986 */ /* 0x0007e2000c101108 */
[C---:B----4-:R-:W-:Y:S02]  /*03f0*/  PRMT R17, R10.reuse, 0x7771, RZ ;  /* 0x000077710a117816 */ /* 0x050fe400000000ff */
[----:B0-----:R-:W-:Y:S01]  /*0400*/  PRMT R19, R10, 0x7772, RZ ;  /* 0x000077720a137816 */ /* 0x001fe200000000ff */
[----:B------:R0:W-:Y:S01]  /*0410*/  STG.E.U8 desc[UR8][R2.64+0x5e], R25 ;  /* 0x00005e1902007986 */ /* 0x0001e2000c101108 */
[----:B-1----:R-:W-:-:S03]  /*0420*/  PRMT R21, R11, 0x7770, RZ ;  /* 0x000077700b157816 */ /* 0x002fc600000000ff */
[----:B------:R1:W-:Y:S01]  /*0430*/  STG.E.U8 desc[UR8][R2.64+0x5f], R27 ;  /* 0x00005f1b02007986 */ /* 0x0003e2000c101108 */
[----:B------:R-:W4:Y:S01]  /*0440*/  LDC.64 R10, c[0x3][0x118] ;  /* 0x00c04600ff0a7b82 */ /* 0x000f220000000a00 */
[C---:B---3--:R-:W-:Y:S02]  /*0450*/  PRMT R23, R14.reuse, 0x7770, RZ ;  /* 0x000077700e177816 */ /* 0x048fe400000000ff */
[----:B------:R3:W-:Y:S04]  /*0460*/  STG.E.U8 desc[UR8][R2.64+0x60], R29 ;  /* 0x0000601d02007986 */ /* 0x0007e8000c101108 */
[----:B------:R2:W-:Y:S01]  /*0470*/  STG.E.U8 desc[UR8][R2.64+0x63], R17 ;  /* 0x0000631102007986 */ /* 0x0005e2000c101108 */
[----:B0-----:R-:W-:-:S03]  /*0480*/  PRMT R25, R14, 0x7771, RZ ;  /* 0x000077710e197816 */ /* 0x001fc600000000ff */
[----:B------:R0:W-:Y:S01]  /*0490*/  STG.E.U8 desc[UR8][R2.64+0x64], R19 ;  /* 0x0000641302007986 */ /* 0x0001e2000c101108 */
[----:B-1----:R-:W-:Y:S02]  /*04a0*/  PRMT R27, R14, 0x7772, RZ ;  /* 0x000077720e1b7816 */ /* 0x002fe400000000ff */
[C---:B---3--:R-:W-:Y:S01]  /*04b0*/  PRMT R29, R15.reuse, 0x7770, RZ ;  /* 0x000077700f1d7816 */ /* 0x048fe200000000ff */
[----:B------:R1:W-:Y:S01]  /*04c0*/  STG.E.U8 desc[UR8][R2.64+0x62], R6 ;  /* 0x0000620602007986 */ /* 0x0003e2000c101108 */
[----:B--2---:R-:W-:-:S03]  /*04d0*/  PRMT R17, R15, 0x7771, RZ ;  /* 0x000077710f117816 */ /* 0x004fc600000000ff */
[----:B------:R2:W-:Y:S01]  /*04e0*/  STG.E.U8 desc[UR8][R2.64+0x66], R21 ;  /* 0x0000661502007986 */ /* 0x0005e2000c101108 */
[----:B0-----:R-:W-:-:S03]  /*04f0*/  PRMT R19, R15, 0x7772, RZ ;  /* 0x000077720f137816 */ /* 0x001fc600000000ff */
[----:B------:R0:W-:Y:S01]  /*0500*/  STG.E.U8 desc[UR8][R2.64+0x67], R16 ;  /* 0x0000671002007986 */ /* 0x0001e2000c101108 */
[----:B------:R-:W3:Y:S03]  /*0510*/  LDC.64 R14, c[0x3][0x120] ;  /* 0x00c04800ff0e7b82 */ /* 0x000ee60000000a00 */
[----:B------:R0:W-:Y:S01]  /*0520*/  STG.E.U8 desc[UR8][R2.64+0x6a], R23 ;  /* 0x00006a1702007986 */ /* 0x0001e2000c101108 */
[----:B-1----:R-:W-:-:S03]  /*0530*/  PRMT R6, R12, 0x7771, RZ ;  /* 0x000077710c067816 */ /* 0x002fc600000000ff */
[----:B------:R1:W-:Y:S01]  /*0540*/  STG.E.U8 desc[UR8][R2.64+0x6b], R25 ;  /* 0x00006b1902007986 */ /* 0x0003e2000c101108 */
[----:B--2---:R-:W-:-:S03]  /*0550*/  PRMT R21, R12, 0x7770, RZ ;  /* 0x000077700c157816 */ /* 0x004fc600000000ff */
[----:B------:R2:W-:Y:S01]  /*0560*/  STG.E.U8 desc[UR8][R2.64+0x6f], R17 ;  /* 0x00006f1102007986 */ /* 0x0005e2000c101108 */
[C---:B0-----:R-:W-:Y:S02]  /*0570*/  PRMT R16, R13.reuse, 0x7770, RZ ;  /* 0x000077700d107816 */ /* 0x041fe400000000ff */
[----:B------:R-:W-:Y:S01]  /*0580*/  PRMT R23, R12, 0x7772, RZ ;  /* 0x000077720c177816 */ /* 0x000fe200000000ff */
[----:B------:R4:W-:Y:S01]  /*0590*/  STG.E.U8 desc[UR8][R2.64+0x6c], R27 ;  /* 0x00006c1b02007986 */ /* 0x0009e2000c101108 */
[----:B-1----:R-:W-:-:S03]  /*05a0*/  PRMT R25, R13, 0x7771, RZ ;  /* 0x000077710d197816 */ /* 0x002fc600000000ff */
[----:B------:R0:W-:Y:S01]  /*05b0*/  STG.E.U8 desc[UR8][R2.64+0x70], R19 ;  /* 0x0000701302007986 */ /* 0x0001e2000c101108 */
[----:B--2---:R-:W-:-:S03]  /*05c0*/  PRMT R17, R13, 0x7772, RZ ;  /* 0x000077720d117816 */ /* 0x004fc600000000ff */
[----:B------:R1:W-:Y:S01]  /*05d0*/  STG.E.U8 desc[UR8][R2.64+0x72], R21 ;  /* 0x0000721502007986 */ /* 0x0003e2000c101108 */
[----:B------:R-:W2:Y:S03]  /*05e0*/  LDC.64 R12, c[0x3][0x128] ;  /* 0x00c04a00ff0c7b82 */ /* 0x000ea60000000a00 */
[----:B------:R1:W-:Y:S01]  /*05f0*/  STG.E.U8 desc[UR8][R2.64+0x74], R23 ;  /* 0x0000741702007986 */ /* 0x0003e2000c101108 */
[----:B----4-:R-:W-:-:S03]  /*0600*/  PRMT R27, R10, 0x7771, RZ ;  /* 0x000077710a1b7816 */ /* 0x010fc600000000ff */
[----:B------:R3:W-:Y:S01]  /*0610*/  STG.E.U8 desc[UR8][R2.64+0x77], R25 ;  /* 0x0000771902007986 */ /* 0x0007e2000c101108 */
[----:B0-----:R-:W-:Y:S02]  /*0620*/  PRMT R19, R10, 0x7770, RZ ;  /* 0x000077700a137816 */ /* 0x001fe400000000ff */
[C---:B-1----:R-:W-:Y:S01]  /*0630*/  PRMT R21, R11.reuse, 0x7770, RZ ;  /* 0x000077700b157816 */ /* 0x042fe200000000ff */
[----:B------:R0:W-:Y:S01]  /*0640*/  STG.E.U8 desc[UR8][R2.64+0x6e], R29 ;  /* 0x00006e1d02007986 */ /* 0x0001e2000c101108 */
[----:B------:R-:W-:-:S03]  /*0650*/  PRMT R23, R11, 0x7771, RZ ;  /* 0x000077710b177816 */ /* 0x000fc600000000ff */
[----:B------:R1:W-:Y:S01]  /*0660*/  STG.E.U8 desc[UR8][R2.64+0x78], R17 ;  /* 0x0000781102007986 */ /* 0x0003e2000c101108 */
[----:B------:R-:W-:Y:S02]  /*0670*/  PRMT R11, R11, 0x7772, RZ ;  /* 0x000077720b0b7816 */ /* 0x000fe400000000ff */
[----:B---3--:R-:W-:Y:S01]  /*0680*/  PRMT R25, R14, 0x7770, RZ ;  /* 0x000077700e197816 */ /* 0x008fe200000000ff */
[----:B------:R3:W-:Y:S01]  /*0690*/  STG.E.U8 desc[UR8][R2.64+0x7a], R19 ;  /* 0x00007a1302007986 */ /* 0x0007e2000c101108 */
[----:B0-----:R-:W-:-:S03]  /*06a0*/  PRMT R29, R10, 0x7772, RZ ;  /* 0x000077720a1d7816 */ /* 0x001fc600000000ff */
[----:B------:R0:W-:Y:S01]  /*06b0*/  STG.E.U8 desc[UR8][R2.64+0x7b], R27 ;  /* 0x00007b1b02007986 */ /* 0x0001e2000c101108 */
[C---:B------:R-:W-:Y:S02]  /*06c0*/  PRMT R10, R14.reuse, 0x7771, RZ ;  /* 0x000077710e0a7816 */ /* 0x040fe400000000ff */
[----:B-1----:R-:W-:Y:S01]  /*06d0*/  PRMT R17, R14, 0x7772, RZ ;  /* 0x000077720e117816 */ /* 0x002fe200000000ff */
[----:B------:R1:W-:Y:S01]  /*06e0*/  STG.E.U8 desc[UR8][R2.64+0x7e], R21 ;  /* 0x00007e1502007986 */ /* 0x0003e2000c101108 */
[----:B--2---:R-:W-:Y:S02]  /*06f0*/  PRMT R14, R13, 0x7772, RZ ;  /* 0x000077720d0e7816 */ /* 0x004fe400000000ff */
[----:B---3--:R-:W-:Y:S01]  /*0700*/  PRMT R19, R15, 0x7770, RZ ;  /* 0x000077700f137816 */ /* 0x008fe200000000ff */
[----:B------:R2:W-:Y:S04]  /*0710*/  STG.E.U8 desc[UR8][R2.64+0x7f], R23 ;  /* 0x00007f1702007986 */ /* 0x0005e8000c101108 */
[----:B------:R3:W-:Y:S01]  /*0720*/  STG.E.U8 desc[UR8][R2.64+0x82], R25 ;  /* 0x0000821902007986 */ /* 0x0007e2000c101108 */
[----:B0-----:R-:W-:-:S02]  /*0730*/  PRMT R27, R12, 0x7770, RZ ;  /* 0x000077700c1b7816 */ /* 0x001fc400000000ff */
[C---:B-1----:R-:W-:Y:S01]  /*0740*/  PRMT R21, R15.reuse, 0x7771, RZ ;  /* 0x000077710f157816 */ /* 0x042fe200000000ff */
[----:B------:R0:W-:Y:S01]  /*0750*/  STG.E.U8 desc[UR8][R2.64+0x7c], R29 ;  /* 0x00007c1d02007986 */ /* 0x0001e2000c101108 */
[----:B------:R-:W-:Y:S02]  /*0760*/  PRMT R15, R15, 0x7772, RZ ;  /* 0x000077720f0f7816 */ /* 0x000fe400000000ff */
[C---:B--2---:R-:W-:Y:S01]  /*0770*/  PRMT R23, R12.reuse, 0x7771, RZ ;  /* 0x000077710c177816 */ /* 0x044fe200000000ff */
[----:B------:R-:W-:Y:S01]  /*0780*/  STG.E.U8 desc[UR8][R2.64+0x80], R11 ;  /* 0x0000800b02007986 */ /* 0x000fe2000c101108 */
[----:B---3--:R-:W-:-:S03]  /*0790*/  PRMT R25, R12, 0x7772, RZ ;  /* 0x000077720c197816 */ /* 0x008fc600000000ff */
[----:B------:R1:W-:Y:S01]  /*07a0*/  STG.E.U8 desc[UR8][R2.64+0x83], R10 ;  /* 0x0000830a02007986 */ /* 0x0003e2000c101108 */
[----:B------:R-:W-:-:S03]  /*07b0*/  PRMT R12, R13, 0x7771, RZ ;  /* 0x000077710d0c7816 */ /* 0x000fc600000000ff */
[----:B------:R2:W-:Y:S01]  /*07c0*/  STG.E.U8 desc[UR8][R2.64+0x73], R6 ;  /* 0x0000730602007986 */ /* 0x0005e2000c101108 */
[----:B0-----:R-:W-:Y:S02]  /*07d0*/  PRMT R29, R13, 0x7770, RZ ;  /* 0x000077700d1d7816 */ /* 0x001fe400000000ff */
[----:B------:R-:W0:Y:S01]  /*07e0*/  LDC.U8 R13, c[0x3][0x144] ;  /* 0x00c05100ff0d7b82 */ /* 0x000e220000000000 */
[----:B------:R3:W-:Y:S04]  /*07f0*/  STG.E.U8 desc[UR8][R2.64+0x84], R17 ;  /* 0x0000841102007986 */ /* 0x0007e8000c101108 */
[----:B------:R4:W-:Y:S03]  /*0800*/  STG.E.U8 desc[UR8][R2.64+0x86], R19 ;  /* 0x0000861302007986 */ /* 0x0009e6000c101108 */
[----:B-1----:R-:W1:Y:S01]  /*0810*/  LDC.64 R10, c[0x3][0x130] ;  /* 0x00c04c00ff0a7b82 */ /* 0x002e620000000a00 */
[----:B------:R1:W-:Y:S04]  /*0820*/  STG.E.U8 desc[UR8][R2.64+0x87], R21 ;  /* 0x0000871502007986 */ /* 0x0003e8000c101108 */
[----:B------:R1:W-:Y:S03]  /*0830*/  STG.E.U8 desc[UR8][R2.64+0x8b], R23 ;  /* 0x00008b1702007986 */ /* 0x0003e6000c101108 */
[----:B--2---:R-:W2:Y:S01]  /*0840*/  LDC R6, c[0x3][0xf4] ;  /* 0x00c03d00ff067b82 */ /* 0x004ea20000000800 */
[----:B------:R-:W-:Y:S04]  /*0850*/  STG.E.U8 desc[UR8][R2.64+0x8f], R12 ;  /* 0x00008f0c02007986 */ /* 0x000fe8000c101108 */
[----:B------:R-:W-:Y:S03]  /*0860*/  STG.E.U8 desc[UR8][R2.64+0x8a], R27 ;  /* 0x00008a1b02007986 */ /* 0x000fe6000c101108 */
[----:B---3--:R-:W3:Y:S01]  /*0870*/  LDC.U8 R17, c[0x3][0x145] ;  /* 0x00c05140ff117b82 */ /* 0x008ee20000000000 */
[----:B------:R-:W-:Y:S04]  /*0880*/  STG.E.U8 desc[UR8][R2.64+0x8c], R25 ;  /* 0x00008c1902007986 */ /* 0x000fe8000c101108 */
[----:B------:R-:W-:Y:S03]  /*0890*/  STG.E.U8 desc[UR8][R2.64+0x8e], R29 ;  /* 0x00008e1d02007986 */ /* 0x000fe6000c101108 */
[----:B----4-:R-:W4:Y:S01]  /*08a0*/  LDC.U8 R19, c[0x3][0x196] ;  /* 0x00c06580ff137b82 */ /* 0x010f220000000000 */
[----:B------:R-:W-:Y:S01]  /*08b0*/  STG.E.U8 desc[UR8][R2.64+0x90], R14 ;  /* 0x0000900e02007986 */ /* 0x000fe2000c101108 */
[----:B-1----:R-:W-:-:S02]  /*08c0*/  PRMT R22, R10, 0x7770, RZ ;  /* 0x000077700a167816 */ /* 0x002fc400000000ff */
[C---:B------:R-:W-:Y:S01]  /*08d0*/  PRMT R24, R10.reuse, 0x7771, RZ ;  /* 0x000077710a187816 */ /* 0x040fe200000000ff */
[----:B------:R1:W-:Y:S01]  /*08e0*/  STG.E.U8 desc[UR8][R2.64+0x68], R18 ;  /* 0x0000681202007986 */ /* 0x0003e2000c101108 */
[----:B------:R-:W-:Y:S02]  /*08f0*/  PRMT R10, R10, 0x7772, RZ ;  /* 0x000077720a0a7816 */ /* 0x000fe400000000ff */
[----:B------:R-:W0:Y:S01]  /*0900*/  LDC.U8 R21, c[0x3][0x197] ;  /* 0x00c065c0ff157b82 */ /* 0x000e220000000000 */
[----:B------:R3:W-:Y:S01]  /*0910*/  STG.E.U8 desc[UR8][R2.64+0x76], R16 ;  /* 0x0000761002007986 */ /* 0x0007e2000c101108 */
[----:B--2---:R-:W-:-:S03]  /*0920*/  PRMT R20, R6, 0x7772, RZ ;  /* 0x0000777206147816 */ /* 0x004fc600000000ff */
[----:B------:R-:W-:Y:S03]  /*0930*/  STG.E.U8 desc[UR8][R2.64+0x92], R22 ;  /* 0x0000921602007986 */ /* 0x000fe6000c101108 */
[----:B------:R-:W2:Y:S01]  /*0940*/  LDC.U8 R23, c[0x3][0x146] ;  /* 0x00c05180ff177b82 */ /* 0x000ea20000000000 */
[C---:B-1----:R-:W-:Y:S01]  /*0950*/  PRMT R18, R6.reuse, 0x7771, RZ ;  /* 0x0000777106127816 */ /* 0x042fe200000000ff */
[----:B---3--:R1:W-:Y:S01]  /*0960*/  STG.E.U8 desc[UR8][R2.64+0xa7], R17 ;  /* 0x0000a71102007986 */ /* 0x0083e2000c101108 */
[----:B------:R-:W-:-:S03]  /*0970*/  PRMT R16, R6, 0x7770, RZ ;  /* 0x0000777006107816 */ /* 0x000fc600000000ff */
[----:B------:R-:W-:Y:S02]  /*0980*/  STG.E.U8 desc[UR8][R2.64+0x57], R18 ;  /* 0x0000571202007986 */ /* 0x000fe4000c101108 */
[----:B------:R-:W3:Y:S02]  /*0990*/  LDC.U8 R12, c[0x3][0x148] ;  /* 0x00c05200ff0c7b82 */ /* 0x000ee40000000000 */
[----:B----4-:R4:W-:Y:S04]  /*09a0*/  STG.E.U8 desc[UR8][R2.64+0xf8], R19 ;  /* 0x0000f81302007986 */ /* 0x0109e8000c101108 */
[----:B------:R-:W-:Y:S02]  /*09b0*/  STG.E.U8 desc[UR8][R2.64+0x56], R16 ;  /* 0x0000561002007986 */ /* 0x000fe4000c101108 */
[----:B------:R-:W1:Y:S02]  /*09c0*/  LDC.U8 R25, c[0x3][0x147] ;  /* 0x00c051c0ff197b82 */ /* 0x000e640000000000 */
[----:B0-----:R0:W-:Y:S04]  /*09d0*/  STG.E.U8 desc[UR8][R2.64+0xf9], R21 ;  /* 0x0000f91502007986 */ /* 0x0011e8000c101108 */
[----:B------:R-:W-:Y:S02]  /*09e0*/  STG.E.U8 desc[UR8][R2.64+0x58], R20 ;  /* 0x0000581402007986 */ /* 0x000fe4000c101108 */
[----:B------:R-:W4:Y:S02]  /*09f0*/  LDC.U8 R27, c[0x3][0x198] ;  /* 0x00c06600ff1b7b82 */ /* 0x000f240000000000 */
[----:B--2---:R2:W-:Y:S04]  /*0a00*/  STG.E.U8 desc[UR8][R2.64+0xa8], R23 ;  /* 0x0000a81702007986 */ /* 0x0045e8000c101108 */
[----:B------:R-:W-:Y:S02]  /*0a10*/  STG.E.U8 desc[UR8][R2.64+0x93], R24 ;  /* 0x0000931802007986 */ /* 0x000fe4000c101108 */
[----:B------:R-:W0:Y:S02]  /*0a20*/  LDC.U8 R29, c[0x3][0xf7] ;  /* 0x00c03dc0ff1d7b82 */ /* 0x000e240000000000 */
[----:B---3--:R3:W-:Y:S04]  /*0a30*/  STG.E.U8 desc[UR8][R2.64+0xaa], R12 ;  /* 0x0000aa0c02007986 */ /* 0x0087e8000c101108 */
[----:B------:R-:W-:Y:S02]  /*0a40*/  STG.E.U8 desc[UR8][R2.64+0x94], R10 ;  /* 0x0000940a02007986 */ /* 0x000fe4000c101108 */
[----:B------:R-:W2:Y:S02]  /*0a50*/  LDC.U8 R14, c[0x3][0x199] ;  /* 0x00c06640ff0e7b82 */ /* 0x000ea40000000000 */
[----:B-1----:R1:W-:Y:S04]  /*0a60*/  STG.E.U8 desc[UR8][R2.64+0xa9], R25 ;  /* 0x0000a91902007986 */ /* 0x0023e8000c101108 */
        /* <DEDUP_REMOVED lines=8> */
[----:B--2---:R2:W-:Y:S06]  /*0af0*/  STG.E.U8 desc[UR8][R2.64+0xfb], R14 ;  /* 0x0000fb0e02007986 */ /* 0x0045ec000c101108 */
[----:B------:R-:W0:Y:S01]  /*0b00*/  LDC.U8 R23, c[0x3][0xfb] ;  /* 0x00c03ec0ff177b82 */ /* 0x000e220000000000 */
[----:B---3--:R3:W-:Y:S07]  /*0b10*/  STG.E.U8 desc[UR8][R2.64+0xac], R17 ;  /* 0x0000ac1102007986 */ /* 0x0087ee000c101108 */
[----:B------:R-:W2:Y:S01]  /*0b20*/  LDC.U8 R12, c[0x3][0x19f] ;  /* 0x00c067c0ff0c7b82 */ /* 0x000ea20000000000 */
[----:B-1----:R1:W-:Y:S07]  /*0b30*/  STG.E.U8 desc[UR8][R2.64+0xad], R19 ;  /* 0x0000ad1302007986 */ /* 0x0023ee000c101108 */
[----:B------:R-:W3:Y:S01]  /*0b40*/  LDC.U8 R25, c[0x3][0x14c] ;  /* 0x00c05300ff197b82 */ /* 0x000ee20000000000 */
[----:B----4-:R4:W-:Y:S07]  /*0b50*/  STG.E.U8 desc[UR8][R2.64+0xfe], R21 ;  /* 0x0000fe1502007986 */ /* 0x0109ee000c101108 */
[----:B------:R-:W1:Y:S01]  /*0b60*/  LDC.U8 R27, c[0x3][0x19d] ;  /* 0x00c06740ff1b7b82 */ /* 0x000e620000000000 */
[----:B0-----:R0:W-:Y:S07]  /*0b70*/  STG.E.U8 desc[UR8][R2.64+0x5d], R23 ;  /* 0x00005d1702007986 */ /* 0x0011ee000c101108 */
[----:B------:R-:W4:Y:S01]  /*0b80*/  LDC.U8 R29, c[0x3][0x14d] ;  /* 0x00c05340ff1d7b82 */ /* 0x000f220000000000 */
[----:B--2---:R2:W-:Y:S07]  /*0b90*/  STG.E.U8 desc[UR8][R2.64+0x101], R12 ;  /* 0x0001010c02007986 */ /* 0x0045ee000c101108 */
        /* <DEDUP_REMOVED lines=173> */
[----:B-1----:R-:W-:Y:S07]  /*1670*/  STG.E.U8 desc[UR8][R2.64+0x125], R23 ;  /* 0x0001251702007986 */ /* 0x002fee000c101108 */
[----:B------:R-:W1:Y:S01]  /*1680*/  LDC.U8 R27, c[0x3][0x173] ;  /* 0x00c05cc0ff1b7b82 */ /* 0x000e620000000000 */
[----:B----4-:R-:W-:Y:S07]  /*1690*/  STG.E.U8 desc[UR8][R2.64+0x11f], R6 ;  /* 0x00011f0602007986 */ /* 0x010fee000c101108 */
[----:B------:R-:W4:Y:S01]  /*16a0*/  LDC.U8 R29, c[0x3][0x1c4] ;  /* 0x00c07100ff1d7b82 */ /* 0x000f220000000000 */
[----:B0-----:R-:W-:Y:S07]  /*16b0*/  STG.E.U8 desc[UR8][R2.64+0x127], R12 ;  /* 0x0001270c02007986 */ /* 0x001fee000c101108 */
[----:B------:R-:W0:Y:S01]  /*16c0*/  LDC.U8 R10, c[0x3][0x174] ;  /* 0x00c05d00ff0a7b82 */ /* 0x000e220000000000 */
[----:B--2---:R-:W-:Y:S07]  /*16d0*/  STG.E.U8 desc[UR8][R2.64+0xd4], R25 ;  /* 0x0000d41902007986 */ /* 0x004fee000c101108 */
        /* <DEDUP_REMOVED lines=19> */
[----:B----4-:R4:W-:Y:S07]  /*1810*/  STG.E.U8 desc[UR8][R2.64+0x89], R13 ;  /* 0x0000890d02007986 */ /* 0x0109ee000c101108 */
[----:B---3--:R-:W3:Y:S01]  /*1820*/  LDC.U8 R21, c[0x3][0x179] ;  /* 0x00c05e40ff157b82 */ /* 0x008ee20000000000 */
[----:B0-----:R0:W-:Y:S01]  /*1830*/  STG.E.U8 desc[UR8][R2.64+0xcb], R15 ;  /* 0x0000cb0f02007986 */ /* 0x0011e2000c101108 */
[----:B----4-:R-:W-:-:S06]  /*1840*/  PRMT R13, R11, 0x7771, RZ ;  /* 0x000077710b0d7816 */ /* 0x010fcc00000000ff */
[----:B------:R-:W4:Y:S01]  /*1850*/  LDC.U8 R23, c[0x3][0x1ca] ;  /* 0x00c07280ff177b82 */ /* 0x000f220000000000 */
[----:B--2---:R2:W-:Y:S01]  /*1860*/  STG.E.U8 desc[UR8][R2.64+0xda], R17 ;  /* 0x0000da1102007986 */ /* 0x0045e2000c101108 */
[----:B0-----:R-:W-:-:S03]  /*1870*/  PRMT R15, R11, 0x7770, RZ ;  /* 0x000077700b0f7816 */ /* 0x001fc600000000ff */
[----:B------:R-:W-:Y:S01]  /*1880*/  STG.E.U8 desc[UR8][R2.64+0x97], R13 ;  /* 0x0000970d02007986 */ /* 0x000fe2000c101108 */
[----:B------:R-:W-:Y:S02]  /*1890*/  PRMT R11, R11, 0x7772, RZ ;  /* 0x000077720b0b7816 */ /* 0x000fe400000000ff */
[----:B------:R-:W0:Y:S01]  /*18a0*/  LDC.U8 R6, c[0x3][0x123] ;  /* 0x00c048c0ff067b82 */ /* 0x000e220000000000 */
[----:B-1----:R1:W-:Y:S04]  /*18b0*/  STG.E.U8 desc[UR8][R2.64+0x12b], R19 ;  /* 0x00012b1302007986 */ /* 0x0023e8000c101108 */
[----:B------:R-:W-:Y:S03]  /*18c0*/  STG.E.U8 desc[UR8][R2.64+0x96], R15 ;  /* 0x0000960f02007986 */ /* 0x000fe6000c101108 */
[----:B------:R-:W2:Y:S01]  /*18d0*/  LDC.U8 R12, c[0x3][0x17c] ;  /* 0x00c05f00ff0c7b82 */ /* 0x000ea20000000000 */
[----:B---3--:R3:W-:Y:S07]  /*18e0*/  STG.E.U8 desc[UR8][R2.64+0xdb], R21 ;  /* 0x0000db1502007986 */ /* 0x0087ee000c101108 */
[----:B------:R-:W1:Y:S01]  /*18f0*/  LDC.U8 R25, c[0x3][0x1cb] ;  /* 0x00c072c0ff197b82 */ /* 0x000e620000000000 */
[----:B----4-:R4:W-:Y:S07]  /*1900*/  STG.E.U8 desc[UR8][R2.64+0x12c], R23 ;  /* 0x00012c1702007986 */ /* 0x0109ee000c101108 */
[----:B------:R-:W3:Y:S01]  /*1910*/  LDC.U8 R27, c[0x3][0x17a] ;  /* 0x00c05e80ff1b7b82 */ /* 0x000ee20000000000 */
[----:B0-----:R0:W-:Y:S07]  /*1920*/  STG.E.U8 desc[UR8][R2.64+0x85], R6 ;  /* 0x0000850602007986 */ /* 0x0011ee000c101108 */
[----:B------:R-:W4:Y:S01]  /*1930*/  LDC.U8 R29, c[0x3][0x17b] ;  /* 0x00c05ec0ff1d7b82 */ /* 0x000f220000000000 */
[----:B--2---:R2:W-:Y:S07]  /*1940*/  STG.E.U8 desc[UR8][R2.64+0xde], R12 ;  /* 0x0000de0c02007986 */ /* 0x0045ee000c101108 */
[----:B------:R-:W0:Y:S01]  /*1950*/  LDC.U8 R10, c[0x3][0x12b] ;  /* 0x00c04ac0ff0a7b82 */ /* 0x000e220000000000 */
[----:B-1----:R1:W-:Y:S07]  /*1960*/  STG.E.U8 desc[UR8][R2.64+0x12d], R25 ;  /* 0x00012d1902007986 */ /* 0x0023ee000c101108 */
[----:B------:R-:W2:Y:S01]  /*1970*/  LDC.U8 R14, c[0x3][0x1cd] ;  /* 0x00c07340ff0e7b82 */ /* 0x000ea20000000000 */
[----:B---3--:R3:W-:Y:S07]  /*1980*/  STG.E.U8 desc[UR8][R2.64+0xdc], R27 ;  /* 0x0000dc1b02007986 */ /* 0x0087ee000c101108 */
        /* <DEDUP_REMOVED lines=18> */
[----:B------:R-:W3:Y:S01]  /*1ab0*/  LDC.U8 R6, c[0x3][0x1cc] ;  /* 0x00c07300ff067b82 */ /* 0x000ee20000000000 */
[----:B0-----:R0:W-:Y:S07]  /*1ac0*/  STG.E.U8 desc[UR8][R2.64+0xe2], R19 ;  /* 0x0000e21302007986 */ /* 0x0011ee000c101108 */
[----:B------:R-:W4:Y:S01]  /*1ad0*/  LDC.64 R12, c[0x3][0x138] ;  /* 0x00c04e00ff0c7b82 */ /* 0x000f220000000a00 */
[----:B--2---:R2:W-:Y:S07]  /*1ae0*/  STG.E.U8 desc[UR8][R2.64+0x133], R21 ;  /* 0x0001331502007986 */ /* 0x0045ee000c101108 */
[----:B------:R-:W2:Y:S01]  /*1af0*/  LDC.U8 R15, c[0x3][0x1d0] ;  /* 0x00c07400ff0f7b82 */ /* 0x000ea20000000000 */
[----:B-1----:R1:W-:Y:S07]  /*1b00*/  STG.E.U8 desc[UR8][R2.64+0xe3], R23 ;  /* 0x0000e31702007986 */ /* 0x0023ee000c101108 */
[----:B------:R-:W1:Y:S01]  /*1b10*/  LDC.U8 R25, c[0x3][0x1d2] ;  /* 0x00c07480ff197b82 */ /* 0x000e620000000000 */
[----:B---3--:R-:W-:Y:S07]  /*1b20*/  STG.E.U8 desc[UR8][R2.64+0x12e], R6 ;  /* 0x00012e0602007986 */ /* 0x008fee000c101108 */
[----:B------:R-:W3:Y:S01]  /*1b30*/  LDC.U8 R27, c[0x3][0x1d3] ;  /* 0x00c074c0ff1b7b82 */ /* 0x000ee20000000000 */
[----:B----4-:R-:W-:-:S02]  /*1b40*/  PRMT R17, R12, 0x7771, RZ ;  /* 0x000077710c117816 */ /* 0x010fc400000000ff */
[----:B0-----:R-:W-:Y:S02]  /*1b50*/  PRMT R19, R12, 0x7772, RZ ;  /* 0x000077720c137816 */ /* 0x001fe400000000ff */
[C---:B--2---:R-:W-:Y:S02]  /*1b60*/  PRMT R21, R13.reuse, 0x7770, RZ ;  /* 0x000077700d157816 */ /* 0x044fe400000000ff */
[C---:B-1----:R-:W-:Y:S01]  /*1b70*/  PRMT R23, R13.reuse, 0x7771, RZ ;  /* 0x000077710d177816 */ /* 0x042fe200000000ff */
[----:B------:R-:W0:Y:S01]  /*1b80*/  LDC.U8 R29, c[0x3][0x182] ;  /* 0x00c06080ff1d7b82 */ /* 0x000e220000000000 */
[----:B------:R1:W-:Y:S01]  /*1b90*/  STG.E.U8 desc[UR8][R2.64+0x132], R15 ;  /* 0x0001320f02007986 */ /* 0x0003e2000c101108 */
[----:B------:R-:W-:-:S06]  /*1ba0*/  PRMT R13, R13, 0x7772, RZ ;  /* 0x000077720d0d7816 */ /* 0x000fcc00000000ff */
[----:B------:R-:W2:Y:S01]  /*1bb0*/  LDC.U8 R10, c[0x3][0x183] ;  /* 0x00c060c0ff0a7b82 */ /* 0x000ea20000000000 */
[----:B------:R4:W-:Y:S01]  /*1bc0*/  STG.E.U8 desc[UR8][R2.64+0x134], R25 ;  /* 0x0001341902007986 */ /* 0x0009e2000c101108 */
[----:B-1----:R-:W-:-:S06]  /*1bd0*/  PRMT R15, R12, 0x7770, RZ ;  /* 0x000077700c0f7816 */ /* 0x002fcc00000000ff */
[----:B------:R-:W1:Y:S01]  /*1be0*/  LDC.U8 R14, c[0x3][0x1d4] ;  /* 0x00c07500ff0e7b82 */ /* 0x000e620000000000 */
[----:B---3--:R3:W-:Y:S07]  /*1bf0*/  STG.E.U8 desc[UR8][R2.64+0x135], R27 ;  /* 0x0001351b02007986 */ /* 0x0087ee000c101108 */
[----:B------:R-:W4:Y:S01]  /*1c00*/  LDC.U8 R16, c[0x3][0x133] ;  /* 0x00c04cc0ff107b82 */ /* 0x000f220000000000 */
[----:B0-----:R0:W-:Y:S07]  /*1c10*/  STG.E.U8 desc[UR8][R2.64+0xe4], R29 ;  /* 0x0000e41d02007986 */ /* 0x0011ee000c101108 */
[----:B------:R-:W3:Y:S01]  /*1c20*/  LDC.U8 R18, c[0x3][0x184] ;  /* 0x00c06100ff127b82 */ /* 0x000ee20000000000 */
[----:B--2---:R2:W-:Y:S07]  /*1c30*/  STG.E.U8 desc[UR8][R2.64+0xe5], R10 ;  /* 0x0000e50a02007986 */ /* 0x0045ee000c101108 */
[----:B------:R-:W0:Y:S01]  /*1c40*/  LDC.U8 R20, c[0x3][0x1d5] ;  /* 0x00c07540ff147b82 */ /* 0x000e220000000000 */
[----:B-1----:R-:W-:Y:S07]  /*1c50*/  STG.E.U8 desc[UR8][R2.64+0x136], R14 ;  /* 0x0001360e02007986 */ /* 0x002fee000c101108 */
[----:B------:R-:W1:Y:S01]  /*1c60*/  LDC.U8 R22, c[0x3][0x185] ;  /* 0x00c06140ff167b82 */ /* 0x000e620000000000 */
[----:B----4-:R-:W-:Y:S07]  /*1c70*/  STG.E.U8 desc[UR8][R2.64+0x95], R16 ;  /* 0x0000951002007986 */ /* 0x010fee000c101108 */
[----:B------:R-:W4:Y:S01]  /*1c80*/  LDC.U8 R24, c[0x3][0x1d6] ;  /* 0x00c07580ff187b82 */ /* 0x000f220000000000 */
[----:B---3--:R-:W-:Y:S07]  /*1c90*/  STG.E.U8 desc[UR8][R2.64+0xe6], R18 ;  /* 0x0000e61202007986 */ /* 0x008fee000c101108 */
[----:B------:R-:W3:Y:S01]  /*1ca0*/  LDC.U8 R26, c[0x3][0x186] ;  /* 0x00c06180ff1a7b82 */ /* 0x000ee20000000000 */
[----:B0-----:R-:W-:Y:S07]  /*1cb0*/  STG.E.U8 desc[UR8][R2.64+0x137], R20 ;  /* 0x0001371402007986 */ /* 0x001fee000c101108 */
[----:B------:R-:W0:Y:S01]  /*1cc0*/  LDC R6, c[0x3][0x140] ;  /* 0x00c05000ff067b82 */ /* 0x000e220000000800 */
[----:B-1----:R-:W-:Y:S04]  /*1cd0*/  STG.E.U8 desc[UR8][R2.64+0xe7], R22 ;  /* 0x0000e71602007986 */ /* 0x002fe8000c101108 */
[----:B----4-:R-:W-:Y:S03]  /*1ce0*/  STG.E.U8 desc[UR8][R2.64+0x138], R24 ;  /* 0x0001381802007986 */ /* 0x010fe6000c101108 */
[----:B------:R-:W1:Y:S01]  /*1cf0*/  LDC.U8 R25, c[0x3][0x1d7] ;  /* 0x00c075c0ff197b82 */ /* 0x000e620000000000 */
[----:B---3--:R-:W-:Y:S07]  /*1d00*/  STG.E.U8 desc[UR8][R2.64+0xe8], R26 ;  /* 0x0000e81a02007986 */ /* 0x008fee000c101108 */
[----:B------:R-:W3:Y:S01]  /*1d10*/  LDC.U8 R27, c[0x3][0x187] ;  /* 0x00c061c0ff1b7b82 */ /* 0x000ee20000000000 */
[----:B------:R-:W-:Y:S04]  /*1d20*/  STG.E.U8 desc[UR8][R2.64+0x9b], R17 ;  /* 0x00009b1102007986 */ /* 0x000fe8000c101108 */
[----:B------:R-:W-:Y:S03]  /*1d30*/  STG.E.U8 desc[UR8][R2.64+0x9c], R19 ;  /* 0x00009c1302007986 */ /* 0x000fe6000c101108 */
[----:B------:R-:W4:Y:S01]  /*1d40*/  LDC.U8 R29, c[0x3][0x1d8] ;  /* 0x00c07600ff1d7b82 */ /* 0x000f220000000000 */
[----:B------:R-:W-:Y:S04]  /*1d50*/  STG.E.U8 desc[UR8][R2.64+0x9e], R21 ;  /* 0x00009e1502007986 */ /* 0x000fe8000c101108 */
[----:B------:R-:W-:Y:S03]  /*1d60*/  STG.E.U8 desc[UR8][R2.64+0x9f], R23 ;  /* 0x00009f1702007986 */ /* 0x000fe6000c101108 */
[----:B--2---:R-:W2:Y:S01]  /*1d70*/  LDC.U8 R10, c[0x3][0x137] ;  /* 0x00c04dc0ff0a7b82 */ /* 0x004ea20000000000 */
[----:B------:R0:W-:Y:S04]  /*1d80*/  STG.E.U8 desc[UR8][R2.64+0x9a], R15 ;  /* 0x00009a0f02007986 */ /* 0x0001e8000c101108 */
[----:B------:R1:W-:Y:S03]  /*1d90*/  STG.E.U8 desc[UR8][R2.64+0xa0], R13 ;  /* 0x0000a00d02007986 */ /* 0x0003e6000c101108 */
[----:B------:R-:W2:Y:S01]  /*1da0*/  LDC.U8 R12, c[0x3][0x188] ;  /* 0x00c06200ff0c7b82 */ /* 0x000ea20000000000 */
[----:B------:R1:W-:Y:S01]  /*1db0*/  STG.E.U8 desc[UR8][R2.64+0x98], R11 ;  /* 0x0000980b02007986 */ /* 0x0003e2000c101108 */
[----:B0-----:R-:W-:-:S06]  /*1dc0*/  PRMT R15, R6, 0x7772, RZ ;  /* 0x00007772060f7816 */ /* 0x001fcc00000000ff */
[----:B------:R-:W0:Y:S01]  /*1dd0*/  LDC.U8 R14, c[0x3][0x1d9] ;  /* 0x00c07640ff0e7b82 */ /* 0x000e220000000000 */
[----:B-1----:R-:W-:Y:S01]  /*1de0*/  STG.E.U8 desc[UR8][R2.64+0x139], R25 ;  /* 0x0001391902007986 */ /* 0x002fe2000c101108 */
[----:B------:R-:W-:-:S03]  /*1df0*/  PRMT R13, R6, 0x7771, RZ ;  /* 0x00007771060d7816 */ /* 0x000fc600000000ff */
[----:B------:R-:W-:Y:S01]  /*1e00*/  STG.E.U8 desc[UR8][R2.64+0xa4], R15 ;  /* 0x0000a40f02007986 */ /* 0x000fe2000c101108 */
[----:B------:R-:W-:Y:S02]  /*1e10*/  PRMT R11, R6, 0x7770, RZ ;  /* 0x00007770060b7816 */ /* 0x000fe400000000ff */
[----:B------:R-:W1:Y:S01]  /*1e20*/  LDC.U8 R17, c[0x3][0x189] ;  /* 0x00c06240ff117b82 */ /* 0x000e620000000000 */
[----:B------:R1:W-:Y:S04]  /*1e30*/  STG.E.U8 desc[UR8][R2.64+0xa3], R13 ;  /* 0x0000a30d02007986 */ /* 0x0003e8000c101108 */
[----:B---3--:R-:W-:Y:S03]  /*1e40*/  STG.E.U8 desc[UR8][R2.64+0xe9], R27 ;  /* 0x0000e91b02007986 */ /* 0x008fe6000c101108 */
[----:B------:R-:W3:Y:S01]  /*1e50*/  LDC.U8 R19, c[0x3][0x1da] ;  /* 0x00c07680ff137b82 */ /* 0x000ee20000000000 */
[----:B----4-:R-:W-:Y:S04]  /*1e60*/  STG.E.U8 desc[UR8][R2.64+0x13a], R29 ;  /* 0x00013a1d02007986 */ /* 0x010fe8000c101108 */
[----:B--2---:R-:W-:Y:S03]  /*1e70*/  STG.E.U8 desc[UR8][R2.64+0x99], R10 ;  /* 0x0000990a02007986 */ /* 0x004fe6000c101108 */
[----:B------:R-:W2:Y:S01]  /*1e80*/  LDC.U8 R21, c[0x3][0x1db] ;  /* 0x00c076c0ff157b82 */ /* 0x000ea20000000000 */
[----:B------:R-:W-:Y:S04]  /*1e90*/  STG.E.U8 desc[UR8][R2.64+0xea], R12 ;  /* 0x0000ea0c02007986 */ /* 0x000fe8000c101108 */
[----:B0-----:R-:W-:Y:S03]  /*1ea0*/  STG.E.U8 desc[UR8][R2.64+0x13b], R14 ;  /* 0x00013b0e02007986 */ /* 0x001fe6000c101108 */
[----:B------:R-:W0:Y:S01]  /*1eb0*/  LDC.U8 R23, c[0x3][0x18a] ;  /* 0x00c06280ff177b82 */ /* 0x000e220000000000 */
[----:B-1----:R1:W-:Y:S04]  /*1ec0*/  STG.E.U8 desc[UR8][R2.64+0xeb], R17 ;  /* 0x0000eb1102007986 */ /* 0x0023e8000c101108 */
[----:B------:R-:W-:Y:S03]  /*1ed0*/  STG.E.U8 desc[UR8][R2.64+0xa2], R11 ;  /* 0x0000a20b02007986 */ /* 0x000fe6000c101108 */
[----:B------:R-:W4:Y:S01]  /*1ee0*/  LDC.U8 R16, c[0x3][0x18b] ;  /* 0x00c062c0ff107b82 */ /* 0x000f220000000000 */
[----:B---3--:R3:W-:Y:S07]  /*1ef0*/  STG.E.U8 desc[UR8][R2.64+0x13c], R19 ;  /* 0x00013c1302007986 */ /* 0x0087ee000c101108 */
[----:B------:R-:W1:Y:S01]  /*1f00*/  LDC.U8 R18, c[0x3][0x1dc] ;  /* 0x00c07700ff127b82 */ /* 0x000e620000000000 */
[----:B--2---:R2:W-:Y:S07]  /*1f10*/  STG.E.U8 desc[UR8][R2.64+0x13d], R21 ;  /* 0x00013d1502007986 */ /* 0x0045ee000c101108 */
[----:B------:R-:W3:Y:S01]  /*1f20*/  LDC.U8 R20, c[0x3][0x13b] ;  /* 0x00c04ec0ff147b82 */ /* 0x000ee20000000000 */
[----:B0-----:R0:W-:Y:S07]  /*1f30*/  STG.E.U8 desc[UR8][R2.64+0xec], R23 ;  /* 0x0000ec1702007986 */ /* 0x0011ee000c101108 */
[----:B------:R-:W2:Y:S01]  /*1f40*/  LDC.U8 R22, c[0x3][0x18c] ;  /* 0x00c06300ff167b82 */ /* 0x000ea20000000000 */
[----:B----4-:R4:W-:Y:S04]  /*1f50*/  STG.E.U8 desc[UR8][R2.64+0xed], R16 ;  /* 0x0000ed1002007986 */ /* 0x0109e8000c101108 */
[----:B-1----:R1:W-:Y:S03]  /*1f60*/  STG.E.U8 desc[UR8][R2.64+0x13e], R18 ;  /* 0x00013e1202007986 */ /* 0x0023e6000c101108 */
[----:B------:R-:W0:Y:S01]  /*1f70*/  LDC.U8 R24, c[0x3][0x1dd] ;  /* 0x00c07740ff187b82 */ /* 0x000e220000000000 */
[----:B---3--:R3:W-:Y:S07]  /*1f80*/  STG.E.U8 desc[UR8][R2.64+0x9d], R20 ;  /* 0x00009d1402007986 */ /* 0x0087ee000c101108 */
[----:B------:R-:W4:Y:S01]  /*1f90*/  LDC.U8 R13, c[0x3][0x1de] ;  /* 0x00c07780ff0d7b82 */ /* 0x000f220000000000 */
[----:B--2---:R2:W-:Y:S07]  /*1fa0*/  STG.E.U8 desc[UR8][R2.64+0xee], R22 ;  /* 0x0000ee1602007986 */ /* 0x0045ee000c101108 */
[----:B------:R-:W1:Y:S08]  /*1fb0*/  LDC.U8 R15, c[0x3][0x1df] ;  /* 0x00c077c0ff0f7b82 */ /* 0x000e700000000000 */
[----:B------:R-:W3:Y:S01]  /*1fc0*/  LDC.U8 R17, c[0x3][0x18e] ;  /* 0x00c06380ff117b82 */ /* 0x000ee20000000000 */
[----:B0-----:R-:W-:Y:S07]  /*1fd0*/  STG.E.U8 desc[UR8][R2.64+0x13f], R24 ;  /* 0x00013f1802007986 */ /* 0x001fee000c101108 */
[----:B------:R-:W0:Y:S01]  /*1fe0*/  LDC.U8 R19, c[0x3][0x18f] ;  /* 0x00c063c0ff137b82 */ /* 0x000e220000000000 */
[----:B----4-:R-:W-:Y:S07]  /*1ff0*/  STG.E.U8 desc[UR8][R2.64+0x140], R13 ;  /* 0x0001400d02007986 */ /* 0x010fee000c101108 */
[----:B------:R-:W4:Y:S01]  /*2000*/  LDC.U8 R21, c[0x3][0x1e0] ;  /* 0x00c07800ff157b82 */ /* 0x000f220000000000 */
[----:B-1----:R-:W-:Y:S07]  /*2010*/  STG.E.U8 desc[UR8][R2.64+0x141], R15 ;  /* 0x0001410f02007986 */ /* 0x002fee000c101108 */
[----:B------:R-:W1:Y:S01]  /*2020*/  LDC.U8 R23, c[0x3][0x13f] ;  /* 0x00c04fc0ff177b82 */ /* 0x000e620000000000 */
[----:B---3--:R-:W-:Y:S07]  /*2030*/  STG.E.U8 desc[UR8][R2.64+0xf0], R17 ;  /* 0x0000f01102007986 */ /* 0x008fee000c101108 */
        /* <DEDUP_REMOVED lines=20> */
[----:B--2---:R-:W2:Y:S01]  /*2180*/  LDC.U8 R22, c[0x3][0x1e5] ;  /* 0x00c07940ff167b82 */ /* 0x004ea20000000000 */
[----:B-1----:R-:W-:Y:S07]  /*2190*/  STG.E.U8 desc[UR8][R2.64+0x146], R16 ;  /* 0x0001461002007986 */ /* 0x002fee000c101108 */
[----:B------:R-:W1:Y:S01]  /*21a0*/  LDC.U8 R11, c[0x3][0x18d] ;  /* 0x00c06340ff0b7b82 */ /* 0x000e620000000000 */
[----:B---3--:R-:W-:Y:S04]  /*21b0*/  STG.E.U8 desc[UR8][R2.64+0xa5], R18 ;  /* 0x0000a51202007986 */ /* 0x008fe8000c101108 */
[----:B0-----:R-:W-:Y:S04]  /*21c0*/  STG.E.U8 desc[UR8][R2.64+0xf6], R20 ;  /* 0x0000f61402007986 */ /* 0x001fe8000c101108 */
[----:B--2---:R-:W-:Y:S04]  /*21d0*/  STG.E.U8 desc[UR8][R2.64+0x147], R22 ;  /* 0x0001471602007986 */ /* 0x004fe8000c101108 */
[----:B-1----:R0:W-:Y:S02]  /*21e0*/  STG.E.U8 desc[UR8][R2.64+0xef], R11 ;  /* 0x0000ef0b02007986 */ /* 0x0021e4000c101108 */
[----:B0-----:R-:W-:Y:S01]  /*21f0*/  IMAD.MOV.U32 R11, RZ, RZ, RZ ;  /* 0x000000ffff0b7224 */ /* 0x001fe200078e00ff */
[----:B------:R-:W-:Y:S06]  /*2200*/  BRA.U !UP0, `(.L_x_1) ;  /* 0x0000000508e07547 */ /* 0x000fec000b800000 */
[----:B------:R-:W-:-:S07]  /*2210*/  IMAD.MOV.U32 R11, RZ, RZ, RZ ;  /* 0x000000ffff0b7224 */ /* 0x000fce00078e00ff */
.L_x_2:
[----:B------:R-:W-:-:S05]  /*2220*/  IADD3 R6, P0, PT, R2, R11, RZ ;  /* 0x0000000b02067210 */ /* 0x000fca0007f1e0ff */
[----:B------:R-:W-:-:S05]  /*2230*/  IMAD.X R7, RZ, RZ, R3, P0 ;  /* 0x000000ffff077224 */ /* 0x000fca00000e0603 */
[----:B0-----:R-:W2:Y:S01]  /*2240*/  LDG.E.S8 R12, desc[UR8][R6.64+0x4] ;  /* 0x00000408060c7981 */ /* 0x001ea2000c1e1300 */
[----:B------:R-:W0:Y:S02]  /*2250*/  LDC R10, c[0x3][R11] ;  /* 0x00c000000b0a7b82 */ /* 0x000e240000000800 */
[----:B0-----:R-:W-:Y:S02]  /*2260*/  SGXT R15, R10, 0x8 ;  /* 0x000000080a0f781a */ /* 0x001fe40000000200 */
[----:B--2---:R-:W-:-:S03]  /*2270*/  SHF.R.S32.HI R13, RZ, 0x1f, R12 ;  /* 0x0000001fff0d7819 */ /* 0x004fc6000001140c */
[----:B------:R-:W-:-:S03]  /*2280*/  IMAD.WIDE R12, R15, 0x9, R12 ;  /* 0x000000090f0c7825 */ /* 0x000fc600078e020c */
[----:B------:R-:W-:-:S05]  /*2290*/  IADD3 R12, P0, PT, R2, R12, RZ ;  /* 0x0000000c020c7210 */ /* 0x000fca0007f1e0ff */
[----:B------:R-:W-:-:S05]  /*22a0*/  IMAD.X R13, R3, 0x1, R13, P0 ;  /* 0x00000001030d7824 */ /* 0x000fca00000e060d */
[----:B------:R-:W2:Y:S01]  /*22b0*/  LDG.E.U8 R14, desc[UR8][R12.64+0x55] ;  /* 0x000055080c0e7981 */ /* 0x000ea2000c1e1100 */
[----:B------:R-:W0:Y:S01]  /*22c0*/  LDC.S8 R17, c[0x3][R11+0x51] ;  /* 0x00c014400b117b82 */ /* 0x000e220000000200 */
[----:B--2---:R-:W-:-:S05]  /*22d0*/  VIADD R19, R14, 0x1 ;  /* 0x000000010e137836 */ /* 0x004fca0000000000 */
[----:B------:R1:W-:Y:S04]  /*22e0*/  STG.E.U8 desc[UR8][R12.64+0x55], R19 ;  /* 0x000055130c007986 */ /* 0x0003e8000c101108 */
[----:B------:R-:W2:Y:S02]  /*22f0*/  LDG.E.S8 R14, desc[UR8][R6.64+0x4] ;  /* 0x00000408060e7981 */ /* 0x000ea4000c1e1300 */
[----:B--2---:R-:W-:-:S03]  /*2300*/  SHF.R.S32.HI R15, RZ, 0x1f, R14 ;  /* 0x0000001fff0f7819 */ /* 0x004fc6000001140e */
[----:B0-----:R-:W-:-:S03]  /*2310*/  IMAD.WIDE R14, R17, 0x9, R14 ;  /* 0x00000009110e7825 */ /* 0x001fc600078e020e */
[----:B------:R-:W-:-:S05]  /*2320*/  IADD3 R14, P0, PT, R2, R14, RZ ;  /* 0x0000000e020e7210 */ /* 0x000fca0007f1e0ff */
[----:B------:R-:W-:-:S05]  /*2330*/  IMAD.X R15, R3, 0x1, R15, P0 ;  /* 0x00000001030f7824 */ /* 0x000fca00000e060f */
[----:B------:R-:W2:Y:S01]  /*2340*/  LDG.E.U8 R16, desc[UR8][R14.64+0xa6] ;  /* 0x0000a6080e107981 */ /* 0x000ea2000c1e1100 */
[----:B-1----:R-:W0:Y:S01]  /*2350*/  LDC.S8 R12, c[0x3][R11+0xa2] ;  /* 0x00c028800b0c7b82 */ /* 0x002e220000000200 */
[----:B--2---:R-:W-:-:S05]  /*2360*/  VIADD R21, R16, 0x1 ;  /* 0x0000000110157836 */ /* 0x004fca0000000000 */
[----:B------:R1:W-:Y:S04]  /*2370*/  STG.E.U8 desc[UR8][R14.64+0xa6], R21 ;  /* 0x0000a6150e007986 */ /* 0x0003e8000c101108 */
[----:B------:R-:W2:Y:S02]  /*2380*/  LDG.E.S8 R16, desc[UR8][R6.64+0x4] ;  /* 0x0000040806107981 */ /* 0x000ea4000c1e1300 */
[----:B--2---:R-:W-:-:S03]  /*2390*/  SHF.R.S32.HI R17, RZ, 0x1f, R16 ;  /* 0x0000001fff117819 */ /* 0x004fc60000011410 */
[----:B0-----:R-:W-:-:S03]  /*23a0*/  IMAD.WIDE R16, R12, 0x9, R16 ;  /* 0x000000090c107825 */ /* 0x001fc600078e0210 */
[----:B------:R-:W-:-:S05]  /*23b0*/  IADD3 R12, P0, PT, R2, R16, RZ ;  /* 0x00000010020c7210 */ /* 0x000fca0007f1e0ff */
[----:B------:R-:W-:-:S05]  /*23c0*/  IMAD.X R13, R3, 0x1, R17, P0 ;  /* 0x00000001030d7824 */ /* 0x000fca00000e0611 */
[----:B------:R-:W2:Y:S02]  /*23d0*/  LDG.E.U8 R16, desc[UR8][R12.64+0xf7] ;  /* 0x0000f7080c107981 */ /* 0x000ea4000c1e1100 */
[----:B--2---:R-:W-:-:S05]  /*23e0*/  VIADD R17, R16, 0x1 ;  /* 0x0000000110117836 */ /* 0x004fca0000000000 */
[----:B------:R0:W-:Y:S04]  /*23f0*/  STG.E.U8 desc[UR8][R12.64+0xf7], R17 ;  /* 0x0000f7110c007986 */ /* 0x0001e8000c101108 */
[----:B-1----:R-:W2:Y:S01]  /*2400*/  LDG.E.S8 R14, desc[UR8][R6.64+0x5] ;  /* 0x00000508060e7981 */ /* 0x002ea2000c1e1300 */
[----:B------:R-:W-:-:S04]  /*2410*/  SHF.R.S32.HI R19, RZ, 0x8, R10 ;  /* 0x00000008ff137819 */ /* 0x000fc8000001140a */
[----:B------:R-:W-:Y:S02]  /*2420*/  SGXT R19, R19, 0x8 ;  /* 0x000000081313781a */ /* 0x000fe40000000200 */
[----:B--2---:R-:W-:-:S03]  /*2430*/  SHF.R.S32.HI R15, RZ, 0x1f, R14 ;  /* 0x0000001fff0f7819 */ /* 0x004fc6000001140e */
[----:B------:R-:W-:-:S03]  /*2440*/  IMAD.WIDE R14, R19, 0x9, R14 ;  /* 0x00000009130e7825 */ /* 0x000fc600078e020e */
[----:B------:R-:W-:-:S05]  /*2450*/  IADD3 R14, P0, PT, R2, R14, RZ ;  /* 0x0000000e020e7210 */ /* 0x000fca0007f1e0ff */
[----:B------:R-:W-:-:S05]  /*2460*/  IMAD.X R15, R3, 0x1, R15, P0 ;  /* 0x00000001030f7824 */ /* 0x000fca00000e060f */
[----:B------:R-:W2:Y:S02]  /*2470*/  LDG.E.U8 R16, desc[UR8][R14.64+0x55] ;  /* 0x000055080e107981 */ /* 0x000ea4000c1e1100 */
[----:B--2---:R-:W-:-:S05]  /*2480*/  VIADD R19, R16, 0x1 ;  /* 0x0000000110137836 */ /* 0x004fca0000000000 */
[----:B------:R1:W-:Y:S04]  /*2490*/  STG.E.U8 desc[UR8][R14.64+0x55], R19 ;  /* 0x000055130e007986 */ /* 0x0003e8000c101108 */
[----:B0-----:R-:W2:Y:S01]  /*24a0*/  LDG.E.S8 R12, desc[UR8][R6.64+0x5] ;  /* 0x00000508060c7981 */ /* 0x001ea2000c1e1300 */
[----:B------:R-:W0:Y:S01]  /*24b0*/  LDC.S8 R16, c[0x3][R11+0x52] ;  /* 0x00c014800b107b82 */ /* 0x000e220000000200 */
        /* <DEDUP_REMOVED lines=8> */
[----:B------:R-:W1:Y:S01]  /*2540*/  LDC.S8 R16, c[0x3][R11+0xa3] ;  /* 0x00c028c00b107b82 */ /* 0x000e620000000200 */
[----:B--2---:R-:W-:-:S03]  /*2550*/  SHF.R.S32.HI R15, RZ, 0x1f, R14 ;  /* 0x0000001fff0f7819 */ /* 0x004fc6000001140e */
[----:B-1----:R-:W-:-:S03]  /*2560*/  IMAD.WIDE R14, R16, 0x9, R14 ;  /* 0x00000009100e7825 */ /* 0x002fc600078e020e */
[----:B------:R-:W-:-:S05]  /*2570*/  IADD3 R14, P0, PT, R2, R14, RZ ;  /* 0x0000000e020e7210 */ /* 0x000fca0007f1e0ff */
[----:B------:R-:W-:-:S05]  /*2580*/  IMAD.X R15, R3, 0x1, R15, P0 ;  /* 0x00000001030f7824 */ /* 0x000fca00000e060f */
[----:B------:R-:W2:Y:S02]  /*2590*/  LDG.E.U8 R16, desc[UR8][R14.64+0xf7] ;  /* 0x0000f7080e107981 */ /* 0x000ea4000c1e1100 */
[----:B--2---:R-:W-:-:S05]  /*25a0*/  VIADD R19, R16, 0x1 ;  /* 0x0000000110137836 */ /* 0x004fca0000000000 */
[----:B------:R1:W-:Y:S04]  /*25b0*/  STG.E.U8 desc[UR8][R14.64+0xf7], R19 ;  /* 0x0000f7130e007986 */ /* 0x0003e8000c101108 */
[----:B0-----:R-:W2:Y:S01]  /*25c0*/  LDG.E.S8 R12, desc[UR8][R6.64+0x6] ;  /* 0x00000608060c7981 */ /* 0x001ea2000c1e1300 */
        /* <DEDUP_REMOVED lines=34> */
[----:B------:R-:W2:Y:S01]  /*27f0*/  LDG.E.U8 R10, desc[UR8][R14.64+0x55] ;  /* 0x000055080e0a7981 */ /* 0x000ea2000c1e1100 */
[----:B0-----:R-:W0:Y:S01]  /*2800*/  LDC.S8 R17, c[0x3][R11+0x54] ;  /* 0x00c015000b117b82 */ /* 0x001e220000000200 */
        /* <DEDUP_REMOVED lines=10> */
[----:B------:R-:W2:Y:S01]  /*28b0*/  LDG.E.S8 R16, desc[UR8][R6.64+0x7] ;  /* 0x0000070806107981 */ /* 0x000ea2000c1e1300 */
[----:B------:R-:W3:Y:S01]  /*28c0*/  LDC.S8 R10, c[0x3][R11+0xa5] ;  /* 0x00c029400b0a7b82 */ /* 0x000ee20000000200 */
[----:B--2---:R-:W-:-:S03]  /*28d0*/  SHF.R.S32.HI R17, RZ, 0x1f, R16 ;  /* 0x0000001fff117819 */ /* 0x004fc60000011410 */
[----:B---3--:R-:W-:-:S03]  /*28e0*/  IMAD.WIDE R16, R10, 0x9, R16 ;  /* 0x000000090a107825 */ /* 0x008fc600078e0210 */
[----:B-1----:R-:W-:-:S05]  /*28f0*/  IADD3 R14, P0, PT, R2, R16, RZ ;  /* 0x00000010020e7210 */ /* 0x002fca0007f1e0ff */
[----:B------:R-:W-:-:S05]  /*2900*/  IMAD.X R15, R3, 0x1, R17, P0 ;  /* 0x00000001030f7824 */ /* 0x000fca00000e0611 */
[----:B------:R-:W2:Y:S01]  /*2910*/  LDG.E.U8 R10, desc[UR8][R14.64+0xf7] ;  /* 0x0000f7080e0a7981 */ /* 0x000ea2000c1e1100 */
[----:B------:R-:W-:Y:S01]  /*2920*/  ULOP3.LUT UR6, UR5, 0xfffffffc, URZ, 0xc0, !UPT ;  /* 0xfffffffc05067892 */ /* 0x000fe2000f8ec0ff */
[----:B------:R-:W-:-:S05]  /*2930*/  VIADD R11, R11, 0x4 ;  /* 0x000000040b0b7836 */ /* 0x000fca0000000000 */
[----:B------:R-:W-:Y:S01]  /*2940*/  ISETP.NE.AND P0, PT, R11, UR6, PT ;  /* 0x000000060b007c0c */ /* 0x000fe2000bf05270 */
[----:B--2---:R-:W-:-:S05]  /*2950*/  VIADD R17, R10, 0x1 ;  /* 0x000000010a117836 */ /* 0x004fca0000000000 */
[----:B------:R0:W-:Y:S07]  /*2960*/  STG.E.U8 desc[UR8][R14.64+0xf7], R17 ;  /* 0x0000f7110e007986 */ /* 0x0001ee000c101108 */
[----:B------:R-:W-:Y:S05]  /*2970*/  @P0 BRA `(.L_x_2) ;  /* 0xfffffff800280947 */ /* 0x000fea000383ffff */
[----:B------:R-:W-:-:S07]  /*2980*/  IMAD.U32 R11, RZ, RZ, UR6 ;  /* 0x00000006ff0b7e24 */ /* 0x000fce000f8e00ff */
.L_x_1:
[----:B------:R-:W-:-:S09]  /*2990*/  ULOP3.LUT UP0, UR6, UR5, 0x3, URZ, 0xc0, !UPT ;  /* 0x0000000305067892 */ /* 0x000fd2000f80c0ff */
[----:B------:R-:W-:Y:S05]  /*29a0*/  BRA.U !UP0, `(.L_x_3) ;  /* 0x00000005086c7547 */ /* 0x000fea000b800000 */
[----:B------:R-:W-:Y:S02]  /*29b0*/  UISETP.NE.AND UP0, UPT, UR6, 0x1, UPT ;  /* 0x000000010600788c */ /* 0x000fe4000bf05270 */
[----:B------:R-:W-:-:S04]  /*29c0*/  ULOP3.LUT UR5, UR5, 0x1, URZ, 0xc0, !UPT ;  /* 0x0000000105057892 */ /* 0x000fc8000f8ec0ff */
[----:B------:R-:W-:-:S03]  /*29d0*/  UISETP.NE.U32.AND UP1, UPT, UR5, 0x1, UPT ;  /* 0x000000010500788c */ /* 0x000fc6000bf25070 */
[----:B------:R-:W-:Y:S08]  /*29e0*/  BRA.U !UP0, `(.L_x_4) ;  /* 0x0000000108e47547 */ /* 0x000ff0000b800000 */
[----:B------:R-:W-:-:S05]  /*29f0*/  IADD3 R6, P0, PT, R2, R11, RZ ;  /* 0x0000000b02067210 */ /* 0x000fca0007f1e0ff */
[----:B------:R-:W-:-:S05]  /*2a00*/  IMAD.X R7, RZ, RZ, R3, P0 ;  /* 0x000000ffff077224 */ /* 0x000fca00000e0603 */
[----:B0-----:R-:W2:Y:S01]  /*2a10*/  LDG.E.S8 R12, desc[UR8][R6.64+0x4] ;  /* 0x00000408060c7981 */ /* 0x001ea2000c1e1300 */
[----:B------:R-:W0:Y:S01]  /*2a20*/  LDC.S8 R15, c[0x3][R11] ;  /* 0x00c000000b0f7b82 */ /* 0x000e220000000200 */
[----:B--2---:R-:W-:-:S03]  /*2a30*/  SHF.R.S32.HI R13, RZ, 0x1f, R12 ;  /* 0x0000001fff0d7819 */ /* 0x004fc6000001140c */
[----:B0-----:R-:W-:-:S03]  /*2a40*/  IMAD.WIDE R12, R15, 0x9, R12 ;  /* 0x000000090f0c7825 */ /* 0x001fc600078e020c */
        /* <DEDUP_REMOVED lines=48> */
[----:B------:R-:W-:Y:S02]  /*2d50*/  VIADD R11, R11, 0x2 ;  /* 0x000000020b0b7836 */ /* 0x000fe40000000000 */
[----:B--2---:R-:W-:-:S05]  /*2d60*/  VIADD R17, R10, 0x1 ;  /* 0x000000010a117836 */ /* 0x004fca0000000000 */
[----:B------:R1:W-:Y:S02]  /*2d70*/  STG.E.U8 desc[UR8][R14.64+0xf7], R17 ;  /* 0x0000f7110e007986 */ /* 0x0003e4000c101108 */
.L_x_4:
[----:B------:R-:W-:Y:S05]  /*2d80*/  BRA.U UP1, `(.L_x_3) ;  /* 0x0000000101747547 */ /* 0x000fea000b800000 */
[----:B------:R-:W-:-:S05]  /*2d90*/  IADD3 R6, P0, PT, R2, R11, RZ ;  /* 0x0000000b02067210 */ /* 0x000fca0007f1e0ff */
[----:B------:R-:W-:-:S05]  /*2da0*/  IMAD.X R7, RZ, RZ, R3, P0 ;  /* 0x000000ffff077224 */ /* 0x000fca00000e0603 */
[----:B01----:R-:W2:Y:S01]  /*2db0*/  LDG.E.S8 R12, desc[UR8][R6.64+0x4] ;  /* 0x00000408060c7981 */ /* 0x003ea2000c1e1300 */
        /* <DEDUP_REMOVED lines=18> */
[----:B------:R-:W3:Y:S02]  /*2ee0*/  LDG.E.S8 R16, desc[UR8][R6.64+0x4] ;  /* 0x0000040806107981 */ /* 0x000ee4000c1e1300 */
[----:B---3--:R-:W-:-:S03]  /*2ef0*/  SHF.R.S32.HI R17, RZ, 0x1f, R16 ;  /* 0x0000001fff117819 */ /* 0x008fc60000011410 */
[----:B0-----:R-:W-:-:S03]  /*2f00*/  IMAD.WIDE R16, R13, 0x9, R16 ;  /* 0x000000090d107825 */ /* 0x001fc600078e0210 */
[----:B------:R-:W-:-:S05]  /*2f10*/  IADD3 R12, P0, PT, R2, R16, RZ ;  /* 0x00000010020c7210 */ /* 0x000fca0007f1e0ff */
[----:B------:R-:W-:-:S05]  /*2f20*/  IMAD.X R13, R3, 0x1, R17, P0 ;  /* 0x00000001030d7824 */ /* 0x000fca00000e0611 */
[----:B------:R-:W3:Y:S02]  /*2f30*/  LDG.E.U8 R10, desc[UR8][R12.64+0xf7] ;  /* 0x0000f7080c0a7981 */ /* 0x000ee4000c1e1100 */
[----:B---3--:R-:W-:-:S05]  /*2f40*/  VIADD R17, R10, 0x1 ;  /* 0x000000010a117836 */ /* 0x008fca0000000000 */
[----:B------:R2:W-:Y:S02]  /*2f50*/  STG.E.U8 desc[UR8][R12.64+0xf7], R17 ;  /* 0x0000f7110c007986 */ /* 0x0005e4000c101108 */
.L_x_3:
[----:B------:R-:W0:Y:S01]  /*2f60*/  LDG.E R10, desc[UR8][R2.64] ;  /* 0x00000008020a7981 */ /* 0x000e22000c1e1900 */
[----:B------:R-:W-:Y:S02]  /*2f70*/  IMAD.MOV.U32 R11, RZ, RZ, RZ ;  /* 0x000000ffff0b7224 */ /* 0x000fe400078e00ff */
[----:B012---:R-:W-:-:S07]  /*2f80*/  IMAD.MOV R15, RZ, RZ, -R10 ;  /* 0x000000ffff0f7224 */ /* 0x007fce00078e0a0a */
.L_x_5:
[----:B------:R-:W-:-:S05]  /*2f90*/  IMAD R7, R11, 0x9, RZ ;  /* 0x000000090b077824 */ /* 0x000fca00078e02ff */
[----:B------:R-:W-:-:S05]  /*2fa0*/  IADD3 R6, P0, PT, R7, R2, RZ ;  /* 0x0000000207067210 */ /* 0x000fca0007f1e0ff */
[----:B------:R-:W-:-:S05]  /*2fb0*/  IMAD.X R7, RZ, RZ, R3, P0 ;  /* 0x000000ffff077224 */ /* 0x000fca00000e0603 */
[----:B------:R-:W2:Y:S04]  /*2fc0*/  LDG.E.S8 R14, desc[UR8][R6.64+0x55] ;  /* 0x00005508060e7981 */ /* 0x000ea8000c1e1300 */
[----:B------:R-:W3:Y:S04]  /*2fd0*/  LDG.E.S8 R16, desc[UR8][R6.64+0xa6] ;  /* 0x0000a60806107981 */ /* 0x000ee8000c1e1300 */
[----:B------:R-:W4:Y:S04]  /*2fe0*/  LDG.E.S8 R17, desc[UR8][R6.64+0xf7] ;  /* 0x0000f70806117981 */ /* 0x000f28000c1e1300 */
        /* <DEDUP_REMOVED lines=9> */
[----:B------:R-:W4:Y:S01]  /*3080*/  LDG.E.S8 R27, desc[UR8][R6.64+0xff] ;  /* 0x0000ff08061b7981 */ /* 0x000f22000c1e1300 */
[C---:B--2---:R-:W-:Y:S01]  /*3090*/  ISETP.NE.AND P2, PT, R14.reuse, RZ, PT ;  /* 0x000000ff0e00720c */ /* 0x044fe20003f45270 */
[----:B------:R-:W-:Y:S01]  /*30a0*/  VIADD R14, R14, 0xffffffff ;  /* 0xffffffff0e0e7836 */ /* 0x000fe20000000000 */
[C---:B---3--:R-:W-:Y:S01]  /*30b0*/  ISETP.NE.AND P3, PT, R16.reuse, RZ, PT ;  /* 0x000000ff1000720c */ /* 0x048fe20003f65270 */
[----:B------:R-:W-:-:S03]  /*30c0*/  VIADD R16, R16, 0xffffffff ;  /* 0xffffffff10107836 */ /* 0x000fc60000000000 */
[----:B------:R-:W-:Y:S02]  /*30d0*/  SEL R14, R14, 0x1, P2 ;  /* 0x000000010e0e7807 */ /* 0x000fe40001000000 */
[C---:B----4-:R-:W-:Y:S01]  /*30e0*/  ISETP.NE.AND P0, PT, R17.reuse, RZ, PT ;  /* 0x000000ff1100720c */ /* 0x050fe20003f05270 */
[----:B------:R-:W-:Y:S01]  /*30f0*/  VIADD R17, R17, 0xffffffff ;  /* 0xffffffff11117836 */ /* 0x000fe20000000000 */
[----:B------:R-:W-:Y:S02]  /*3100*/  SEL R16, R16, 0x1, P3 ;  /* 0x0000000110107807 */ /* 0x000fe40001800000 */
[C---:B------:R-:W-:Y:S01]  /*3110*/  ISETP.NE.AND P2, PT, R24.reuse, RZ, PT ;  /* 0x000000ff1800720c */ /* 0x040fe20003f45270 */
[----:B------:R-:W-:Y:S01]  /*3120*/  VIADD R24, R24, 0xffffffff ;  /* 0xffffffff18187836 */ /* 0x000fe20000000000 */
[----:B------:R-:W-:Y:S02]  /*3130*/  IADD3 R14, PT, PT, R16, R14, R15 ;  /* 0x0000000e100e7210 */ /* 0x000fe40007ffe00f */
[----:B------:R-:W-:Y:S01]  /*3140*/  SEL R17, R17, 0x1, P0 ;  /* 0x0000000111117807 */ /* 0x000fe20000000000 */
[----:B------:R-:W2:Y:S01]  /*3150*/  LDG.E.S8 R15, desc[UR8][R6.64+0xaa] ;  /* 0x0000aa08060f7981 */ /* 0x000ea2000c1e1300 */
[----:B------:R-:W-:-:S02]  /*3160*/  SEL R24, R24, 0x1, P2 ;  /* 0x0000000118187807 */ /* 0x000fc40001000000 */
[----:B------:R-:W-:Y:S01]  /*3170*/  ISETP.NE.AND P3, PT, R21, RZ, PT ;  /* 0x000000ff1500720c */ /* 0x000fe20003f65270 */
[----:B------:R-:W3:Y:S01]  /*3180*/  LDG.E.S8 R16, desc[UR8][R6.64+0xfb] ;  /* 0x0000fb0806107981 */ /* 0x000ee2000c1e1300 */
[----:B------:R-:W-:-:S03]  /*3190*/  IADD3 R24, PT, PT, R24, R14, R17 ;  /* 0x0000000e18187210 */ /* 0x000fc60007ffe011 */
[----:B------:R-:W4:Y:S01]  /*31a0*/  LDG.E.S8 R14, desc[UR8][R6.64+0x59] ;  /* 0x00005908060e7981 */ /* 0x000f22000c1e1300 */
[----:B------:R-:W-:Y:S01]  /*31b0*/  ISETP.NE.AND P2, PT, R19, RZ, PT ;  /* 0x000000ff1300720c */ /* 0x000fe20003f45270 */
[----:B------:R-:W-:Y:S02]  /*31c0*/  VIADD R21, R21, 0xffffffff ;  /* 0xffffffff15157836 */ /* 0x000fe40000000000 */
[----:B------:R-:W-:Y:S01]  /*31d0*/  VIADD R19, R19, 0xffffffff ;  /* 0xffffffff13137836 */ /* 0x000fe20000000000 */
[----:B------:R-:W3:Y:S01]  /*31e0*/  LDG.E.S8 R17, desc[UR8][R6.64+0x5a] ;  /* 0x00005a0806117981 */ /* 0x000ee2000c1e1300 */
[C---:B------:R-:W-:Y:S02]  /*31f0*/  ISETP.NE.AND P0, PT, R18.reuse, RZ, PT ;  /* 0x000000ff1200720c */ /* 0x040fe40003f05270 */
[----:B------:R-:W-:Y:S01]  /*3200*/  SEL R21, R21, 0x1, P3 ;  /* 0x0000000115157807 */ /* 0x000fe20001800000 */
[----:B------:R-:W-:Y:S01]  /*3210*/  VIADD R18, R18, 0xffffffff ;  /* 0xffffffff12127836 */ /* 0x000fe20000000000 */
[----:B------:R-:W-:Y:S01]  /*3220*/  SEL R19, R19, 0x1, P2 ;  /* 0x0000000113137807 */ /* 0x000fe20001000000 */
[C---:B------:R-:W-:Y:S01]  /*3230*/  VIADD R25, R20.reuse, 0xffffffff ;  /* 0xffffffff14197836 */ /* 0x040fe20000000000 */
[----:B------:R-:W-:-:S02]  /*3240*/  ISETP.NE.AND P2, PT, R20, RZ, PT ;  /* 0x000000ff1400720c */ /* 0x000fc40003f45270 */
[----:B------:R-:W-:Y:S02]  /*3250*/  IADD3 R19, PT, PT, R21, R24, R19 ;  /* 0x0000001815137210 */ /* 0x000fe40007ffe013 */
[----:B------:R-:W3:Y:S01]  /*3260*/  LDG.E.S8 R21, desc[UR8][R6.64+0xab] ;  /* 0x0000ab0806157981 */ /* 0x000ee2000c1e1300 */
[----:B------:R-:W-:Y:S02]  /*3270*/  SEL R20, R18, 0x1, P0 ;  /* 0x0000000112147807 */ /* 0x000fe40000000000 */
[----:B------:R-:W-:Y:S01]  /*3280*/  SEL R25, R25, 0x1, P2 ;  /* 0x0000000119197807 */ /* 0x000fe20001000000 */
[----:B------:R-:W3:Y:S03]  /*3290*/  LDG.E.S8 R24, desc[UR8][R6.64+0xfd] ;  /* 0x0000fd0806187981 */ /* 0x000ee6000c1e1300 */
[----:B------:R-:W-:Y:S01]  /*32a0*/  IADD3 R25, PT, PT, R25, R20, R19 ;  /* 0x0000001419197210 */ /* 0x000fe20007ffe013 */
[----:B------:R-:W3:Y:S01]  /*32b0*/  LDG.E.S8 R18, desc[UR8][R6.64+0xfc] ;  /* 0x0000fc0806127981 */ /* 0x000ee2000c1e1300 */
[----:B------:R-:W-:-:S03]  /*32c0*/  ISETP.NE.AND P2, PT, R23, RZ, PT ;  /* 0x000000ff1700720c */ /* 0x000fc60003f45270 */
[----:B------:R-:W3:Y:S01]  /*32d0*/  LDG.E.S8 R20, desc[UR8][R6.64+0xac] ;  /* 0x0000ac0806147981 */ /* 0x000ee2000c1e1300 */
[----:B------:R-:W-:Y:S01]  /*32e0*/  VIADD R23, R23, 0xffffffff ;  /* 0xffffffff17177836 */ /* 0x000fe20000000000 */
[C---:B------:R-:W-:Y:S01]  /*32f0*/  ISETP.NE.AND P0, PT, R22.reuse, RZ, PT ;  /* 0x000000ff1600720c */ /* 0x040fe20003f05270 */
[----:B------:R-:W-:Y:S01]  /*3300*/  VIADD R22, R22, 0xffffffff ;  /* 0xffffffff16167836 */ /* 0x000fe20000000000 */
[----:B------:R-:W3:Y:S02]  /*3310*/  LDG.E.S8 R19, desc[UR8][R6.64+0x5b] ;  /* 0x00005b0806137981 */ /* 0x000ee4000c1e1300 */
[----:B------:R-:W-:Y:S02]  /*3320*/  SEL R23, R23, 0x1, P2 ;  /* 0x0000000117177807 */ /* 0x000fe40001000000 */
[C---:B------:R-:W-:Y:S01]  /*3330*/  ISETP.NE.AND P2, PT, R13.reuse, RZ, PT ;  /* 0x000000ff0d00720c */ /* 0x040fe20003f45270 */
[----:B------:R-:W-:Y:S01]  /*3340*/  VIADD R13, R13, 0xffffffff ;  /* 0xffffffff0d0d7836 */ /* 0x000fe20000000000 */
[----:B------:R-:W-:Y:S01]  /*3350*/  SEL R22, R22, 0x1, P0 ;  /* 0x0000000116167807 */ /* 0x000fe20000000000 */
[C---:B------:R-:W-:Y:S01]  /*3360*/  VIADD R26, R12.reuse, 0xffffffff ;  /* 0xffffffff0c1a7836 */ /* 0x040fe20000000000 */
[----:B------:R-:W-:-:S02]  /*3370*/  ISETP.NE.AND P0, PT, R12, RZ, PT ;  /* 0x000000ff0c00720c */ /* 0x000fc40003f05270 */
[----:B------:R-:W3:Y:S01]  /*3380*/  LDG.E.S8 R12, desc[UR8][R6.64+0xfe] ;  /* 0x0000fe08060c7981 */ /* 0x000ee2000c1e1300 */
[----:B------:R-:W-:Y:S02]  /*3390*/  SEL R13, R13, 0x1, P2 ;  /* 0x000000010d0d7807 */ /* 0x000fe40001000000 */
[----:B------:R-:W-:Y:S02]  /*33a0*/  IADD3 R25, PT, PT, R23, R25, R22 ;  /* 0x0000001917197210 */ /* 0x000fe40007ffe016 */
[----:B------:R-:W-:Y:S01]  /*33b0*/  SEL R26, R26, 0x1, P0 ;  /* 0x000000011a1a7807 */ /* 0x000fe20000000000 */
[----:B------:R-:W3:Y:S03]  /*33c0*/  LDG.E.S8 R23, desc[UR8][R6.64+0x5c] ;  /* 0x00005c0806177981 */ /* 0x000ee6000c1e1300 */
[----:B------:R-:W-:Y:S01]  /*33d0*/  IADD3 R26, PT, PT, R13, R25, R26 ;  /* 0x000000190d1a7210 */ /* 0x000fe20007ffe01a */
[----:B------:R-:W3:Y:S04]  /*33e0*/  LDG.E.S8 R22, desc[UR8][R6.64+0xad] ;  /* 0x0000ad0806167981 */ /* 0x000ee8000c1e1300 */
[----:B------:R-:W3:Y:S04]  /*33f0*/  LDG.E.S8 R13, desc[UR8][R6.64+0x5d] ;  /* 0x00005d08060d7981 */ /* 0x000ee8000c1e1300 */
[----:B------:R0:W3:Y:S01]  /*3400*/  LDG.E.S8 R25, desc[UR8][R6.64+0xae] ;  /* 0x0000ae0806197981 */ /* 0x0000e2000c1e1300 */
[----:B------:R-:W-:Y:S01]  /*3410*/  VIADD R11, R11, 0x1 ;  /* 0x000000010b0b7836 */ /* 0x000fe20000000000 */
[C---:B--2---:R-:W-:Y:S01]  /*3420*/  ISETP.NE.AND P3, PT, R15.reuse, RZ, PT ;  /* 0x000000ff0f00720c */ /* 0x044fe20003f65270 */
[----:B------:R-:W-:Y:S01]  /*3430*/  VIADD R28, R15, 0xffffffff ;  /* 0xffffffff0f1c7836 */ /* 0x000fe20000000000 */
[C---:B----4-:R-:W-:Y:S01]  /*3440*/  ISETP.NE.AND P2, PT, R14.reuse, RZ, PT ;  /* 0x000000ff0e00720c */ /* 0x050fe20003f45270 */
[----:B------:R-:W-:-:S05]  /*3450*/  VIADD R14, R14, 0xffffffff ;  /* 0xffffffff0e0e7836 */ /* 0x000fca0000000000 */
[----:B------:R-:W-:Y:S02]  /*3460*/  SEL R15, R14, 0x1, P2 ;  /* 0x000000010e0f7807 */ /* 0x000fe40001000000 */
[C---:B---3--:R-:W-:Y:S01]  /*3470*/  ISETP.NE.AND P2, PT, R17.reuse, RZ, PT ;  /* 0x000000ff1100720c */ /* 0x048fe20003f45270 */
[----:B------:R-:W-:-:S05]  /*3480*/  VIADD R17, R17, 0xffffffff ;  /* 0xffffffff11117836 */ /* 0x000fca0000000000 */
[----:B------:R-:W-:Y:S02]  /*3490*/  SEL R17, R17, 0x1, P2 ;  /* 0x0000000111117807 */ /* 0x000fe40001000000 */
[C---:B------:R-:W-:Y:S01]  /*34a0*/  ISETP.NE.AND P2, PT, R21.reuse, RZ, PT ;  /* 0x000000ff1500720c */ /* 0x040fe20003f45270 */
[----:B------:R-:W-:-:S05]  /*34b0*/  VIADD R21, R21, 0xffffffff ;  /* 0xffffffff15157836 */ /* 0x000fca0000000000 */
[----:B0-----:R-:W-:Y:S02]  /*34c0*/  SEL R6, R21, 0x1, P2 ;  /* 0x0000000115067807 */ /* 0x001fe40001000000 */
[C---:B------:R-:W-:Y:S01]  /*34d0*/  ISETP.NE.AND P2, PT, R20.reuse, RZ, PT ;  /* 0x000000ff1400720c */ /* 0x040fe20003f45270 */
[----:B------:R-:W-:Y:S01]  /*34e0*/  VIADD R20, R20, 0xffffffff ;  /* 0xffffffff14147836 */ /* 0x000fe20000000000 */
[C---:B------:R-:W-:Y:S01]  /*34f0*/  ISETP.NE.AND P0, PT, R16.reuse, RZ, PT ;  /* 0x000000ff1000720c */ /* 0x040fe20003f05270 */
[----:B------:R-:W-:-:S03]  /*3500*/  VIADD R16, R16, 0xffffffff ;  /* 0xffffffff10107836 */ /* 0x000fc60000000000 */
[----:B------:R-:W-:Y:S02]  /*3510*/  SEL R20, R20, 0x1, P2 ;  /* 0x0000000114147807 */ /* 0x000fe40001000000 */
[C---:B------:R-:W-:Y:S01]  /*3520*/  ISETP.NE.AND P2, PT, R24.reuse, RZ, PT ;  /* 0x000000ff1800720c */ /* 0x040fe20003f45270 */
[----:B------:R-:W-:Y:S01]  /*3530*/  VIADD R24, R24, 0xffffffff ;  /* 0xffffffff18187836 */ /* 0x000fe20000000000 */
[----:B------:R-:W-:Y:S02]  /*3540*/  SEL R28, R28, 0x1, P3 ;  /* 0x000000011c1c7807 */ /* 0x000fe40001800000 */
[C---:B------:R-:W-:Y:S01]  /*3550*/  ISETP.NE.AND P3, PT, R18.reuse, RZ, PT ;  /* 0x000000ff1200720c */ /* 0x040fe20003f65270 */
[----:B------:R-:W-:Y:S01]  /*3560*/  VIADD R18, R18, 0xffffffff ;  /* 0xffffffff12127836 */ /* 0x000fe20000000000 */
[----:B------:R-:W-:Y:S02]  /*3570*/  IADD3 R15, PT, PT, R28, R15, R26 ;  /* 0x0000000f1c0f7210 */ /* 0x000fe40007ffe01a */
[----:B------:R-:W-:-:S02]  /*3580*/  SEL R16, R16, 0x1, P0 ;  /* 0x0000000110107807 */ /* 0x000fc40000000000 */
[----:B------:R-:W-:Y:S02]  /*3590*/  SEL R7, R24, 0x1, P2 ;  /* 0x0000000118077807 */ /* 0x000fe40001000000 */
[C---:B------:R-:W-:Y:S01]  /*35a0*/  ISETP.NE.AND P2, PT, R12.reuse, RZ, PT ;  /* 0x000000ff0c00720c */ /* 0x040fe20003f45270 */
[----:B------:R-:W-:Y:S01]  /*35b0*/  VIADD R12, R12, 0xffffffff ;  /* 0xffffffff0c0c7836 */ /* 0x000fe20000000000 */
[C---:B------:R-:W-:Y:S01]  /*35c0*/  ISETP.NE.AND P0, PT, R19.reuse, RZ, PT ;  /* 0x000000ff1300720c */ /* 0x040fe20003f05270 */
[----:B------:R-:W-:Y:S01]  /*35d0*/  VIADD R19, R19, 0xffffffff ;  /* 0xffffffff13137836 */ /* 0x000fe20000000000 */
[----:B------:R-:W-:Y:S02]  /*35e0*/  IADD3 R15, PT, PT, R17, R15, R16 ;  /* 0x0000000f110f7210 */ /* 0x000fe40007ffe010 */
[----:B------:R-:W-:Y:S02]  /*35f0*/  SEL R18, R18, 0x1, P3 ;  /* 0x0000000112127807 */ /* 0x000fe40001800000 */
[C---:B------:R-:W-:Y:S01]  /*3600*/  ISETP.NE.AND P3, PT, R23.reuse, RZ, PT ;  /* 0x000000ff1700720c */ /* 0x040fe20003f65270 */
[----:B------:R-:W-:Y:S01]  /*3610*/  VIADD R23, R23, 0xffffffff ;  /* 0xffffffff17177836 */ /* 0x000fe20000000000 */
[----:B------:R-:W-:-:S02]  /*3620*/  SEL R12, R12, 0x1, P2 ;  /* 0x000000010c0c7807 */ /* 0x000fc40001000000 */
[----:B------:R-:W-:Y:S02]  /*3630*/  IADD3 R6, PT, PT, R18, R15, R6 ;  /* 0x0000000f12067210 */ /* 0x000fe40007ffe006 */
[----:B------:R-:W-:Y:S02]  /*3640*/  SEL R19, R19, 0x1, P0 ;  /* 0x0000000113137807 */ /* 0x000fe40000000000 */
[C---:B------:R-:W-:Y:S01]  /*3650*/  ISETP.NE.AND P2, PT, R13.reuse, RZ, PT ;  /* 0x000000ff0d00720c */ /* 0x040fe20003f45270 */
[----:B------:R-:W-:Y:S01]  /*3660*/  VIADD R13, R13, 0xffffffff ;  /* 0xffffffff0d0d7836 */ /* 0x000fe20000000000 */
[C---:B------:R-:W-:Y:S01]  /*3670*/  ISETP.NE.AND P0, PT, R22.reuse, RZ, PT ;  /* 0x000000ff1600720c */ /* 0x040fe20003f05270 */
[----:B------:R-:W-:Y:S01]  /*3680*/  VIADD R22, R22, 0xffffffff ;  /* 0xffffffff16167836 */ /* 0x000fe20000000000 */
[----:B------:R-:W-:Y:S02]  /*3690*/  IADD3 R6, PT, PT, R20, R19, R6 ;  /* 0x0000001314067210 */ /* 0x000fe40007ffe006 */
[----:B------:R-:W-:-:S02]  /*36a0*/  SEL R23, R23, 0x1, P3 ;  /* 0x0000000117177807 */ /* 0x000fc40001800000 */
[----:B------:R-:W-:Y:S02]  /*36b0*/  SEL R13, R13, 0x1, P2 ;  /* 0x000000010d0d7807 */ /* 0x000fe40001000000 */
[C---:B------:R-:W-:Y:S01]  /*36c0*/  ISETP.NE.AND P3, PT, R25.reuse, RZ, PT ;  /* 0x000000ff1900720c */ /* 0x040fe20003f65270 */
[----:B------:R-:W-:Y:S01]  /*36d0*/  VIADD R25, R25, 0xffffffff ;  /* 0xffffffff19197836 */ /* 0x000fe20000000000 */
[----:B------:R-:W-:Y:S02]  /*36e0*/  ISETP.NE.AND P2, PT, R11, 0x9, PT ;  /* 0x000000090b00780c */ /* 0x000fe40003f45270 */
[----:B------:R-:W-:Y:S02]  /*36f0*/  IADD3 R6, PT, PT, R23, R6, R7 ;  /* 0x0000000617067210 */ /* 0x000fe40007ffe007 */
[----:B------:R-:W-:Y:S02]  /*3700*/  SEL R7, R22, 0x1, P0 ;  /* 0x0000000116077807 */ /* 0x000fe40000000000 */
[C---:B------:R-:W-:Y:S01]  /*3710*/  ISETP.NE.AND P0, PT, R27.reuse, RZ, PT ;  /* 0x000000ff1b00720c */ /* 0x040fe20003f05270 */
[----:B------:R-:W-:Y:S01]  /*3720*/  VIADD R27, R27, 0xffffffff ;  /* 0xffffffff1b1b7836 */ /* 0x000fe20000000000 */
[----:B------:R-:W-:-:S02]  /*3730*/  IADD3 R6, PT, PT, R12, R6, R7 ;  /* 0x000000060c067210 */ /* 0x000fc40007ffe007 */
[----:B------:R-:W-:Y:S02]  /*3740*/  SEL R25, R25, 0x1, P3 ;  /* 0x0000000119197807 */ /* 0x000fe40001800000 */
[----:B------:R-:W-:Y:S02]  /*3750*/  SEL R27, R27, 0x1, P0 ;  /* 0x000000011b1b7807 */ /* 0x000fe40000000000 */
[----:B------:R-:W-:-:S05]  /*3760*/  IADD3 R6, PT, PT, R25, R13, R6 ;  /* 0x0000000d19067210 */ /* 0x000fca0007ffe006 */
[----:B------:R-:W-:Y:S01]  /*3770*/  IMAD.IADD R15, R6, 0x1, R27 ;  /* 0x00000001060f7824 */ /* 0x000fe200078e021b */
[----:B------:R-:W-:Y:S06]  /*3780*/  @P2 BRA `(.L_x_5) ;  /* 0xfffffff800002947 */ /* 0x000fec000383ffff */
[----:B------:R-:W-:Y:S01]  /*3790*/  ISETP.NE.AND P0, PT, R10, RZ, PT ;  /* 0x000000ff0a00720c */ /* 0x000fe20003f05270 */
[----:B------:R-:W-:Y:S04]  /*37a0*/  BSSY.RECONVERGENT B0, `(.L_x_6) ;  /* 0x0000011000007945 */ /* 0x000fe80003800200 */
[----:B------:R-:W-:Y:S08]  /*37b0*/  BSSY.RELIABLE B1, `(.L_x_7) ;  /* 0x000000b000017945 */ /* 0x000ff00003800100 */
[----:B------:R-:W-:Y:S05]  /*37c0*/  @!P0 BRA `(.L_x_8) ;  /* 0x0000000000248947 */ /* 0x000fea0003800000 */
[----:B------:R-:W-:Y:S01]  /*37d0*/  VIMNMX.U32 R6, PT, PT, R15, 0xff, PT ;  /* 0x000000ff0f067848 */ /* 0x000fe20003fe0000 */
[----:B------:R-:W-:Y:S01]  /*37e0*/  UMOV UR5, 0x1ec ;  /* 0x000001ec00057882 */ /* 0x000fe20000000000 */
[----:B------:R-:W-:Y:S02]  /*37f0*/  SHF.R.U32.HI R7, RZ, 0x10, R0 ;  /* 0x00000010ff077819 */ /* 0x000fe40000011600 */
[----:B------:R-:W-:-:S06]  /*3800*/  LEA R6, R6, UR5, 0x2 ;  /* 0x0000000506067c11 */ /* 0x000fcc000f8e10ff */
[----:B------:R-:W0:Y:S02]  /*3810*/  LDC R6, c[0x3][R6] ;  /* 0x00c0000006067b82 */ /* 0x000e240000000800 */
[----:B0-----:R-:W-:-:S04]  /*3820*/  ISETP.GE.AND P0, PT, R6, R7, PT ;  /* 0x000000070600720c */ /* 0x001fc80003f06270 */
[----:B------:R-:W-:-:S13]  /*3830*/  ISETP.LT.OR P0, PT, R15, 0x1, P0 ;  /* 0x000000010f00780c */ /* 0x000fda0000701670 */
[----:B------:R-:W-:Y:S05]  /*3840*/  @P0 BREAK.RELIABLE B1 ;  /* 0x0000000000010942 */ /* 0x000fea0003800100 */
[----:B------:R-:W-:Y:S05]  /*3850*/  @P0 BRA `(.L_x_9) ;  /* 0x00000000000c0947 */ /* 0x000fea0003800000 */
.L_x_8:
[----:B------:R-:W-:Y:S05]  /*3860*/  BSYNC.RELIABLE B1 ;  /* 0x0000000000017941 */ /* 0x000fea0003800100 */
.L_x_7:
[----:B-----5:R1:W-:Y:S01]  /*3870*/  STG.E.U8 desc[UR8][R4.64+0x4], R9 ;  /* 0x0000040904007986 */ /* 0x0203e2000c101108 */
[----:B------:R-:W-:Y:S05]  /*3880*/  BRA `(.L_x_10) ;  /* 0x0000000000087947 */ /* 0x000fea0003800000 */
.L_x_9:
[----:B------:R-:W-:-:S05]  /*3890*/  IMAD.IADD R15, R10, 0x1, R15 ;  /* 0x000000010a0f7824 */ /* 0x000fca00078e020f */
[----:B------:R0:W-:Y:S02]  /*38a0*/  STG.E desc[UR8][R2.64], R15 ;  /* 0x0000000f02007986 */ /* 0x0001e4000c101908 */
.L_x_10:
[----:B------:R-:W-:Y:S05]  /*38b0*/  BSYNC.RECONVERGENT B0 ;  /* 0x0000000000007941 */ /* 0x000fea0003800200 */
.L_x_6:
[----:B------:R-:W-:Y:S05]  /*38c0*/  WARPSYNC.ALL ;  /* 0x0000000000007948 */ /* 0x000fea0003800000 */
[----:B------:R-:W-:Y:S05]  /*38d0*/  @P1 BRA `(.L_x_11) ;  /* 0xffffffc400f81947 */ /* 0x000fea000383ffff */
.L_x_0:
[----:B0-----:R-:W2:Y:S01]  /*38e0*/  LDG.E R3, desc[UR8][R2.64] ;  /* 0x0000000802037981 */ /* 0x001ea2000c1e1900 */
[----:B-1----:R-:W0:Y:S02]  /*38f0*/  LDC.64 R4, c[0x0][0x388] ;  /* 0x0000e200ff047b82 */ /* 0x002e240000000a00 */
[----:B0----5:R-:W-:-:S05]  /*3900*/  IMAD.WIDE R8, R8, 0x4, R4 ;  /* 0x0000000408087825 */ /* 0x021fca00078e0204 */
[----:B--2---:R-:W-:Y:S01]  /*3910*/  STG.E desc[UR8][R8.64], R3 ;  /* 0x0000000308007986 */ /* 0x004fe2000c101908 */
[----:B------:R-:W-:Y:S05]  /*3920*/  EXIT ;  /* 0x000000000000794d */ /* 0x000fea0003800000 */
.L_x_12:
[----:B------:R-:W-:-:S00]  /*3930*/  BRA `(.L_x_12) ;  /* 0xfffffffc00fc7947 */ /* 0x000fc0000383ffff */
[----:B------:R-:W-:-:S00]  /*3940*/  NOP ;  /* 0x0000000000007918 */ /* 0x000fc00000000000 */
        /* <DEDUP_REMOVED lines=11> */
.L_x_26:


//--------------------- .text._Z4initP8sudoku_tPjS1_j --------------------------
	.section	.text._Z4initP8sudoku_tPjS1_j,"ax",@progbits
	.align	128
        .global         _Z4initP8sudoku_tPjS1_j
        .type           _Z4initP8sudoku_tPjS1_j,@function
        .size           _Z4initP8sudoku_tPjS1_j,(.L_x_27 - _Z4initP8sudoku_tPjS1_j)
        .other          _Z4initP8sudoku_tPjS1_j,@"STO_CUDA_ENTRY STV_DEFAULT"
_Z4initP8sudoku_tPjS1_j:
.text._Z4initP8sudoku_tPjS1_j:
[----:B------:R-:W-:Y:S01]  /*0000*/  LDC R1, c[0x0][0x37c] ;  /* 0x0000df00ff017b82 */ /* 0x000fe20000000800 */
[----:B------:R-:W0:Y:S01]  /*0010*/  S2R R3, SR_TID.X ;  /* 0x0000000000037919 */ /* 0x000e220000002100 */
[----:B------:R-:W1:Y:S06]  /*0020*/  LDCU UR5, c[0x3][0x1e8] ;  /* 0x00c03d00ff0577ac */ /* 0x000e6c0008000800 */
[----:B------:R-:W0:Y:S01]  /*0030*/  S2UR UR4, SR_CTAID.X ;  /* 0x00000000000479c3 */ /* 0x000e220000002500 */
[----:B------:R-:W2:Y:S07]  /*0040*/  LDCU.64 UR8, c[0x0][0x358] ;  /* 0x00006b00ff0877ac */ /* 0x000eae0008000a00 */
[----:B------:R-:W0:Y:S01]  /*0050*/  LDC R0, c[0x0][0x360] ;  /* 0x0000d800ff007b82 */ /* 0x000e220000000800 */
[----:B-1----:R-:W-:Y:S01]  /*0060*/  UISETP.NE.AND UP0, UPT, UR5, URZ, UPT ;  /* 0x000000ff0500728c */ /* 0x002fe2000bf05270 */
[----:B0-----:R-:W-:-:S08]  /*0070*/  IMAD R0, R0, UR4, R3 ;  /* 0x0000000400007c24 */ /* 0x001fd0000f8e0203 */
[----:B--2---:R-:W-:Y:S05]  /*0080*/  BRA.U !UP0, `(.L_x_13) ;  /* 0x0000001108847547 */ /* 0x004fea000b800000 */
[----:B------:R-:W0:Y:S01]  /*0090*/  LDCU UR6, c[0x0][0x398] ;  /* 0x00007300ff0677ac */ /* 0x000e220008000800 */
[----:B------:R-:W-:Y:S01]  /*00a0*/  IMAD.MOV.U32 R7, RZ, RZ, RZ ;  /* 0x000000ffff077224 */ /* 0x000fe200078e00ff */
[----:B------:R-:W-:Y:S02]  /*00b0*/  UISETP.GE.U32.AND UP1, UPT, UR5, 0x4, UPT ;  /* 0x000000040500788c */ /* 0x000fe4000bf26070 */
[----:B------:R-:W-:Y:S01]  /*00c0*/  ULOP3.LUT UR4, UR5, 0x3, URZ, 0xc0, !UPT ;  /* 0x0000000305047892 */ /* 0x000fe2000f8ec0ff */
[----:B0-----:R-:W-:-:S06]  /*00d0*/  IMAD R6, R0, UR6, RZ ;  /* 0x0000000600067c24 */ /* 0x001fcc000f8e02ff */
[----:B------:R-:W-:Y:S05]  /*00e0*/  BRA.U !UP1, `(.L_x_14) ;  /* 0x0000000d09f47547 */ /* 0x000fea000b800000 */
[----:B------:R-:W0:Y:S01]  /*00f0*/  LDC.64 R4, c[0x0][0x380] ;  /* 0x0000e000ff047b82 */ /* 0x000e220000000a00 */
[----:B------:R-:W-:Y:S01]  /*0100*/  ULOP3.LUT UR6, UR5, 0xfffffffc, URZ, 0xc0, !UPT ;  /* 0xfffffffc05067892 */ /* 0x000fe2000f8ec0ff */
[----:B------:R-:W-:-:S03]  /*0110*/  IMAD.MOV.U32 R9, RZ, RZ, R6 ;  /* 0x000000ffff097224 */ /* 0x000fc600078e0006 */
[----:B------:R-:W-:Y:S02]  /*0120*/  UIADD3 UR7, UPT, UPT, -UR6, URZ, URZ ;  /* 0x000000ff06077290 */ /* 0x000fe4000fffe1ff */
[----:B------:R-:W-:Y:S01]  /*0130*/  IMAD.U32 R7, RZ, RZ, UR6 ;  /* 0x00000006ff077e24 */ /* 0x000fe2000f8e00ff */
[----:B------:R-:W1:Y:S01]  /*0140*/  LDC.64 R2, c[0x0][0x390] ;  /* 0x0000e400ff027b82 */ /* 0x000e620000000a00 */
[----:B------:R-:W-:Y:S01]  /*0150*/  UISETP.GE.AND UP1, UPT, UR7, URZ, UPT ;  /* 0x000000ff0700728c */ /* 0x000fe2000bf26270 */
[----:B0-----:R-:W-:-:S03]  /*0160*/  IMAD.WIDE R4, R0, 0x148, R4 ;  /* 0x0000014800047825 */ /* 0x001fc600078e0204 */
[----:B------:R-:W-:-:S05]  /*0170*/  IADD3 R4, P0, PT, R4, 0x7, RZ ;  /* 0x0000000704047810 */ /* 0x000fca0007f1e0ff */
[----:B------:R-:W-:Y:S01]  /*0180*/  IMAD.X R5, RZ, RZ, R5, P0 ;  /* 0x000000ffff057224 */ /* 0x000fe200000e0605 */
[----:B-1----:R-:W-:Y:S07]  /*0190*/  BRA.U UP1, `(.L_x_15) ;  /* 0x0000000d01347547 */ /* 0x002fee000b800000 */
[----:B------:R-:W-:Y:S01]  /*01a0*/  UIADD3 UR6, UPT, UPT, -UR7, URZ, URZ ;  /* 0x000000ff07067290 */ /* 0x000fe2000fffe1ff */
[----:B------:R-:W-:-:S03]  /*01b0*/  PLOP3.LUT P0, PT, PT, PT, PT, 0x80, 0x8 ;  /* 0x000000000008781c */ /* 0x000fc60003f0f070 */
[----:B------:R-:W-:-:S09]  /*01c0*/  UISETP.GT.AND UP1, UPT, UR6, 0xc, UPT ;  /* 0x0000000c0600788c */ /* 0x000fd2000bf24270 */
[----:B------:R-:W-:Y:S05]  /*01d0*/  BRA.U !UP1, `(.L_x_16) ;  /* 0x0000000909047547 */ /* 0x000fea000b800000 */
[----:B------:R-:W0:Y:S01]  /*01e0*/  LDC.64 R10, c[0x0][0x390] ;  /* 0x0000e400ff0a7b82 */ /* 0x000e220000000a00 */
[----:B------:R-:W-:-:S13]  /*01f0*/  PLOP3.LUT P0, PT, PT, PT, PT, 0x8, 0x80 ;  /* 0x000000000080781c */ /* 0x000fda0003f0e170 */
.L_x_17:
[----:B0-----:R-:W-:-:S05]  /*0200*/  IMAD.WIDE.U32 R12, R9, 0x4, R10 ;  /* 0x00000004090c7825 */ /* 0x001fca00078e000a */
[----:B------:R-:W2:Y:S02]  /*0210*/  LDG.E R8, desc[UR8][R12.64] ;  /* 0x000000080c087981 */ /* 0x000ea4000c1e1900 */
[----:B--2---:R-:W-:-:S05]  /*0220*/  IMAD.HI.U32 R14, R8, 0x38e38e39, RZ ;  /* 0x38e38e39080e7827 */ /* 0x004fca00078e00ff */
[----:B------:R-:W-:-:S05]  /*0230*/  SHF.R.U32.HI R15, RZ, 0x1, R14 ;  /* 0x00000001ff0f7819 */ /* 0x000fca000001160e */
[----:B------:R-:W-:-:S05]  /*0240*/  IMAD R15, R15, -0x9, R8 ;  /* 0xfffffff70f0f7824 */ /* 0x000fca00078e0208 */
[----:B------:R0:W-:Y:S04]  /*0250*/  STG.E.U8 desc[UR8][R4.64+-0x3], R15 ;  /* 0xfffffd0f04007986 */ /* 0x0001e8000c101108 */
[----:B------:R-:W2:Y:S02]  /*0260*/  LDG.E R8, desc[UR8][R12.64] ;  /* 0x000000080c087981 */ /* 0x000ea4000c1e1900 */
[----:B--2---:R-:W-:-:S05]  /*0270*/  SHF.R.U32.HI R8, RZ, 0x8, R8 ;  /* 0x00000008ff087819 */ /* 0x004fca0000011608 */
[----:B------:R-:W-:-:S04]  /*0280*/  IMAD.HI.U32 R17, R8, 0x1c71c71d, RZ ;  /* 0x1c71c71d08117827 */ /* 0x000fc800078e00ff */
[----:B------:R-:W-:-:S05]  /*0290*/  IMAD R17, R17, -0x9, R8 ;  /* 0xfffffff711117824 */ /* 0x000fca00078e0208 */
[----:B------:R1:W-:Y:S04]  /*02a0*/  STG.E.U8 desc[UR8][R4.64+-0x2], R17 ;  /* 0xfffffe1104007986 */ /* 0x0003e8000c101108 */
[----:B------:R-:W2:Y:S02]  /*02b0*/  LDG.E.U16 R8, desc[UR8][R12.64+0x2] ;  /* 0x000002080c087981 */ /* 0x000ea4000c1e1500 */
[----:B--2---:R-:W-:-:S05]  /*02c0*/  IMAD R14, R8, 0xe38f, RZ ;  /* 0x0000e38f080e7824 */ /* 0x004fca00078e02ff */
[----:B------:R-:W-:-:S04]  /*02d0*/  SHF.R.U32.HI R14, RZ, 0x13, R14 ;  /* 0x00000013ff0e7819 */ /* 0x000fc8000001160e */
[----:B------:R-:W-:-:S05]  /*02e0*/  PRMT R14, R14, 0x9910, RZ ;  /* 0x000099100e0e7816 */ /* 0x000fca00000000ff */
[----:B------:R-:W-:-:S04]  /*02f0*/  IMAD R14, R14, 0x9, RZ ;  /* 0x000000090e0e7824 */ /* 0x000fc800078e02ff */
[----:B------:R-:W-:-:S05]  /*0300*/  IMAD.MOV R14, RZ, RZ, -R14 ;  /* 0x000000ffff0e7224 */ /* 0x000fca00078e0a0e */
[----:B0-----:R-:W-:-:S05]  /*0310*/  PRMT R15, R14, 0x7710, RZ ;  /* 0x000077100e0f7816 */ /* 0x001fca00000000ff */
[----:B------:R-:W-:-:S05]  /*0320*/  IMAD.IADD R15, R8, 0x1, R15 ;  /* 0x00000001080f7824 */ /* 0x000fca00078e020f */
[----:B------:R0:W-:Y:S04]  /*0330*/  STG.E.U8 desc[UR8][R4.64+-0x1], R15 ;  /* 0xffffff0f04007986 */ /* 0x0001e8000c101108 */
[----:B------:R-:W2:Y:S01]  /*0340*/  LDG.E.U8 R8, desc[UR8][R12.64+0x3] ;  /* 0x000003080c087981 */ /* 0x000ea2000c1e1100 */
[----:B------:R-:W-:Y:S02]  /*0350*/  VIADD R19, R9, 0x1 ;  /* 0x0000000109137836 */ /* 0x000fe40000000000 */
[----:B--2---:R-:W-:-:S05]  /*0360*/  IMAD R14, R8, 0x39, RZ ;  /* 0x00000039080e7824 */ /* 0x004fca00078e02ff */
[----:B------:R-:W-:-:S04]  /*0370*/  SHF.R.U32.HI R14, RZ, 0x9, R14 ;  /* 0x00000009ff0e7819 */ /* 0x000fc8000001160e */
[----:B------:R-:W-:-:S05]  /*0380*/  PRMT R14, R14, 0x9910, RZ ;  /* 0x000099100e0e7816 */ /* 0x000fca00000000ff */
[----:B------:R-:W-:-:S04]  /*0390*/  IMAD R14, R14, 0x9, RZ ;  /* 0x000000090e0e7824 */ /* 0x000fc800078e02ff */
[----:B------:R-:W-:-:S05]  /*03a0*/  IMAD.MOV R14, RZ, RZ, -R14 ;  /* 0x000000ffff0e7224 */ /* 0x000fca00078e0a0e */
[----:B-1----:R-:W-:Y:S01]  /*03b0*/  PRMT R17, R14, 0x7710, RZ ;  /* 0x000077100e117816 */ /* 0x002fe200000000ff */
[----:B0-----:R-:W-:-:S04]  /*03c0*/  IMAD.WIDE.U32 R14, R19, 0x4, R10 ;  /* 0x00000004130e7825 */ /* 0x001fc800078e000a */
[----:B------:R-:W-:-:S05]  /*03d0*/  IMAD.IADD R17, R8, 0x1, R17 ;  /* 0x0000000108117824 */ /* 0x000fca00078e0211 */
[----:B------:R-:W-:Y:S04]  /*03e0*/  STG.E.U8 desc[UR8][R4.64], R17 ;  /* 0x0000001104007986 */ /* 0x000fe8000c101108 */
        /* <DEDUP_REMOVED lines=20> */
[----:B-1----:R-:W-:Y:S02]  /*0530*/  VIADD R19, R9, 0x2 ;  /* 0x0000000209137836 */ /* 0x002fe40000000000 */
[----:B--2---:R-:W-:-:S05]  /*0540*/  IMAD R12, R8, 0x39, RZ ;  /* 0x00000039080c7824 */ /* 0x004fca00078e02ff */
[----:B------:R-:W-:-:S04]  /*0550*/  SHF.R.U32.HI R12, RZ, 0x9, R12 ;  /* 0x00000009ff0c7819 */ /* 0x000fc8000001160c */
[----:B------:R-:W-:-:S05]  /*0560*/  PRMT R12, R12, 0x9910, RZ ;  /* 0x000099100c0c7816 */ /* 0x000fca00000000ff */
[----:B------:R-:W-:-:S04]  /*0570*/  IMAD R12, R12, 0x9, RZ ;  /* 0x000000090c0c7824 */ /* 0x000fc800078e02ff */
[----:B------:R-:W-:-:S05]  /*0580*/  IMAD.MOV R12, RZ, RZ, -R12 ;  /* 0x000000ffff0c7224 */ /* 0x000fca00078e0a0c */
[----:B------:R-:W-:Y:S01]  /*0590*/  PRMT R17, R12, 0x7710, RZ ;  /* 0x000077100c117816 */ /* 0x000fe200000000ff */
        /* <DEDUP_REMOVED lines=42> */
[----:B------:R-:W-:Y:S04]  /*0840*/  STG.E.U8 desc[UR8][R4.64+0xa], R19 ;  /* 0x00000a1304007986 */ /* 0x000fe8000c101108 */
        /* <DEDUP_REMOVED lines=10> */
[----:B------:R-:W-:Y:S01]  /*08f0*/  UIADD3 UR7, UPT, UPT, UR7, 0x10, URZ ;  /* 0x0000001007077890 */ /* 0x000fe2000fffe0ff */
[----:B------:R-:W-:-:S03]  /*0900*/  VIADD R9, R9, 0x4 ;  /* 0x0000000409097836 */ /* 0x000fc60000000000 */
[----:B------:R-:W-:Y:S01]  /*0910*/  UISETP.GE.AND UP1, UPT, UR7, -0xc, UPT ;  /* 0xfffffff40700788c */ /* 0x000fe2000bf26270 */
[----:B--2---:R-:W-:-:S05]  /*0920*/  IMAD R12, R8, 0x39, RZ ;  /* 0x00000039080c7824 */ /* 0x004fca00078e02ff */
[----:B------:R-:W-:-:S04]  /*0930*/  SHF.R.U32.HI R12, RZ, 0x9, R12 ;  /* 0x00000009ff0c7819 */ /* 0x000fc8000001160c */
[----:B------:R-:W-:-:S05]  /*0940*/  PRMT R12, R12, 0x9910, RZ ;  /* 0x000099100c0c7816 */ /* 0x000fca00000000ff */
[----:B------:R-:W-:-:S04]  /*0950*/  IMAD R12, R12, 0x9, RZ ;  /* 0x000000090c0c7824 */ /* 0x000fc800078e02ff */
[----:B------:R-:W-:-:S05]  /*0960*/  IMAD.MOV R12, RZ, RZ, -R12 ;  /* 0x000000ffff0c7224 */ /* 0x000fca00078e0a0c */
[----:B------:R-:W-:-:S05]  /*0970*/  PRMT R17, R12, 0x7710, RZ ;  /* 0x000077100c117816 */ /* 0x000fca00000000ff */
[----:B------:R-:W-:Y:S01]  /*0980*/  IMAD.IADD R17, R8, 0x1, R17 ;  /* 0x0000000108117824 */ /* 0x000fe200078e0211 */
[----:B------:R-:W-:-:S04]  /*0990*/  IADD3 R8, P1, PT, R4, 0x10, RZ ;  /* 0x0000001004087810 */ /* 0x000fc80007f3e0ff */
[----:B------:R1:W-:Y:S01]  /*09a0*/  STG.E.U8 desc[UR8][R4.64+0xc], R17 ;  /* 0x00000c1104007986 */ /* 0x0003e2000c101108 */
[----:B0-----:R-:W-:Y:S02]  /*09b0*/  IMAD.X R13, RZ, RZ, R5, P1 ;  /* 0x000000ffff0d7224 */ /* 0x001fe400008e0605 */
[----:B-1----:R-:W-:Y:S02]  /*09c0*/  IMAD.MOV.U32 R4, RZ, RZ, R8 ;  /* 0x000000ffff047224 */ /* 0x002fe400078e0008 */
[----:B------:R-:W-:Y:S01]  /*09d0*/  IMAD.MOV.U32 R5, RZ, RZ, R13 ;  /* 0x000000ffff057224 */ /* 0x000fe200078e000d */
[----:B------:R-:W-:Y:S06]  /*09e0*/  BRA.U !UP1, `(.L_x_17) ;  /* 0xfffffff909047547 */ /* 0x000fec000b83ffff */
.L_x_16:
[----:B------:R-:W-:-:S04]  /*09f0*/  UIADD3 UR6, UPT, UPT, -UR7, URZ, URZ ;  /* 0x000000ff07067290 */ /* 0x000fc8000fffe1ff */
[----:B------:R-:W-:-:S09]  /*0a00*/  UISETP.GT.AND UP1, UPT, UR6, 0x4, UPT ;  /* 0x000000040600788c */ /* 0x000fd2000bf24270 */
[----:B------:R-:W-:Y:S05]  /*0a10*/  BRA.U !UP1, `(.L_x_18) ;  /* 0x00000005090c7547 */ /* 0x000fea000b800000 */
[----:B------:R-:W0:Y:S02]  /*0a20*/  LDC.64 R10, c[0x0][0x390] ;  /* 0x0000e400ff0a7b82 */ /* 0x000e240000000a00 */
        /* <DEDUP_REMOVED lines=21> */
[----:B------:R-:W-:-:S04]  /*0b80*/  VIADD R19, R9, 0x1 ;  /* 0x0000000109137836 */ /* 0x000fc80000000000 */
[----:B------:R-:W-:-:S04]  /*0b90*/  IMAD.WIDE.U32 R10, R19, 0x4, R10 ;  /* 0x00000004130a7825 */ /* 0x000fc800078e000a */
[----:B--2---:R-:W-:-:S05]  /*0ba0*/  IMAD R14, R8, 0x39, RZ ;  /* 0x00000039080e7824 */ /* 0x004fca00078e02ff */
[----:B------:R-:W-:-:S04]  /*0bb0*/  SHF.R.U32.HI R14, RZ, 0x9, R14 ;  /* 0x00000009ff0e7819 */ /* 0x000fc8000001160e */
[----:B------:R-:W-:-:S05]  /*0bc0*/  PRMT R14, R14, 0x9910, RZ ;  /* 0x000099100e0e7816 */ /* 0x000fca00000000ff */
[----:B------:R-:W-:-:S04]  /*0bd0*/  IMAD R14, R14, 0x9, RZ ;  /* 0x000000090e0e7824 */ /* 0x000fc800078e02ff */
[----:B------:R-:W-:-:S05]  /*0be0*/  IMAD.MOV R14, RZ, RZ, -R14 ;  /* 0x000000ffff0e7224 */ /* 0x000fca00078e0a0e */
[----:B-1----:R-:W-:-:S05]  /*0bf0*/  PRMT R17, R14, 0x7710, RZ ;  /* 0x000077100e117816 */ /* 0x002fca00000000ff */
        /* <DEDUP_REMOVED lines=9> */
[----:B0-----:R-:W-:-:S04]  /*0c90*/  IMAD.HI.U32 R15, R8, 0x1c71c71d, RZ ;  /* 0x1c71c71d080f7827 */ /* 0x001fc800078e00ff */
        /* <DEDUP_REMOVED lines=11> */
[----:B------:R-:W2:Y:S01]  /*0d50*/  LDG.E.U8 R8, desc[UR8][R10.64+0x3] ;  /* 0x000003080a087981 */ /* 0x000ea2000c1e1100 */
[----:B------:R-:W-:Y:S01]  /*0d60*/  PLOP3.LUT P0, PT, PT, PT, PT, 0x8, 0x80 ;  /* 0x000000000080781c */ /* 0x000fe20003f0e170 */
[----:B------:R-:W-:Y:S01]  /*0d70*/  VIADD R9, R9, 0x2 ;  /* 0x0000000209097836 */ /* 0x000fe20000000000 */
[----:B------:R-:W-:Y:S01]  /*0d80*/  UIADD3 UR7, UPT, UPT, UR7, 0x8, URZ ;  /* 0x0000000807077890 */ /* 0x000fe2000fffe0ff */
[----:B--2---:R-:W-:-:S05]  /*0d90*/  IMAD R12, R8, 0x39, RZ ;  /* 0x00000039080c7824 */ /* 0x004fca00078e02ff */
[----:B------:R-:W-:-:S04]  /*0da0*/  SHF.R.U32.HI R12, RZ, 0x9, R12 ;  /* 0x00000009ff0c7819 */ /* 0x000fc8000001160c */
[----:B------:R-:W-:-:S05]  /*0db0*/  PRMT R12, R12, 0x9910, RZ ;  /* 0x000099100c0c7816 */ /* 0x000fca00000000ff */
[----:B------:R-:W-:-:S04]  /*0dc0*/  IMAD R12, R12, 0x9, RZ ;  /* 0x000000090c0c7824 */ /* 0x000fc800078e02ff */
[----:B------:R-:W-:-:S05]  /*0dd0*/  IMAD.MOV R12, RZ, RZ, -R12 ;  /* 0x000000ffff0c7224 */ /* 0x000fca00078e0a0c */
[----:B0-----:R-:W-:-:S05]  /*0de0*/  PRMT R15, R12, 0x7710, RZ ;  /* 0x000077100c0f7816 */ /* 0x001fca00000000ff */
[----:B------:R-:W-:Y:S01]  /*0df0*/  IMAD.IADD R15, R8, 0x1, R15 ;  /* 0x00000001080f7824 */ /* 0x000fe200078e020f */
[----:B------:R-:W-:-:S04]  /*0e00*/  IADD3 R8, P1, PT, R4, 0x8, RZ ;  /* 0x0000000804087810 */ /* 0x000fc80007f3e0ff */
[----:B------:R0:W-:Y:S01]  /*0e10*/  STG.E.U8 desc[UR8][R4.64+0x4], R15 ;  /* 0x0000040f04007986 */ /* 0x0001e2000c101108 */
[----:B------:R-:W-:Y:S02]  /*0e20*/  IMAD.X R11, RZ, RZ, R5, P1 ;  /* 0x000000ffff0b7224 */ /* 0x000fe400008e0605 */
[----:B0-----:R-:W-:Y:S02]  /*0e30*/  IMAD.MOV.U32 R4, RZ, RZ, R8 ;  /* 0x000000ffff047224 */ /* 0x001fe400078e0008 */
[----:B------:R-:W-:-:S07]  /*0e40*/  IMAD.MOV.U32 R5, RZ, RZ, R11 ;  /* 0x000000ffff057224 */ /* 0x000fce00078e000b */
.L_x_18:
[----:B------:R-:W-:-:S13]  /*0e50*/  ISETP.EQ.AND P1, PT, RZ, UR7, PT ;  /* 0x00000007ff007c0c */ /* 0x000fda000bf22270 */
[----:B------:R-:W-:Y:S05]  /*0e60*/  @!P0 BRA P1, `(.L_x_14) ;  /* 0x0000000000948947 */ /* 0x000fea0000800000 */
.L_x_15:
[----:B------:R-:W-:-:S05]  /*0e70*/  IMAD.WIDE.U32 R10, R9, 0x4, R2 ;  /* 0x00000004090a7825 */ /* 0x000fca00078e0002 */
        /* <DEDUP_REMOVED lines=18> */
[----:B------:R-:W-:Y:S04]  /*0fa0*/  STG.E.U8 desc[UR8][R4.64+-0x1], R13 ;  /* 0xffffff0d04007986 */ /* 0x000fe8000c101108 */
[----:B------:R-:W2:Y:S01]  /*0fb0*/  LDG.E.U8 R8, desc[UR8][R10.64+0x3] ;  /* 0x000003080a087981 */ /* 0x000ea2000c1e1100 */
[----:B------:R-:W-:Y:S01]  /*0fc0*/  UIADD3 UR7, UPT, UPT, UR7, 0x4, URZ ;  /* 0x0000000407077890 */ /* 0x000fe2000fffe0ff */
[----:B------:R-:W-:-:S03]  /*0fd0*/  VIADD R9, R9, 0x1 ;  /* 0x0000000109097836 */ /* 0x000fc60000000000 */
[----:B------:R-:W-:Y:S01]  /*0fe0*/  UISETP.NE.AND UP1, UPT, UR7, URZ, UPT ;  /* 0x000000ff0700728c */ /* 0x000fe2000bf25270 */
[----:B--2---:R-:W-:-:S05]  /*0ff0*/  IMAD R12, R8, 0x39, RZ ;  /* 0x00000039080c7824 */ /* 0x004fca00078e02ff */
[----:B------:R-:W-:-:S04]  /*1000*/  SHF.R.U32.HI R12, RZ, 0x9, R12 ;  /* 0x00000009ff0c7819 */ /* 0x000fc8000001160c */
[----:B------:R-:W-:-:S05]  /*1010*/  PRMT R12, R12, 0x9910, RZ ;  /* 0x000099100c0c7816 */ /* 0x000fca00000000ff */
[----:B------:R-:W-:-:S04]  /*1020*/  IMAD R12, R12, 0x9, RZ ;  /* 0x000000090c0c7824 */ /* 0x000fc800078e02ff */
[----:B------:R-:W-:-:S05]  /*1030*/  IMAD.MOV R12, RZ, RZ, -R12 ;  /* 0x000000ffff0c7224 */ /* 0x000fca00078e0a0c */
[----:B-1----:R-:W-:-:S05]  /*1040*/  PRMT R15, R12, 0x7710, RZ ;  /* 0x000077100c0f7816 */ /* 0x002fca00000000ff */
[----:B------:R-:W-:Y:S01]  /*1050*/  IMAD.IADD R15, R8, 0x1, R15 ;  /* 0x00000001080f7824 */ /* 0x000fe200078e020f */
[----:B------:R-:W-:-:S04]  /*1060*/  IADD3 R8, P0, PT, R4, 0x4, RZ ;  /* 0x0000000404087810 */ /* 0x000fc80007f1e0ff */
[----:B------:R0:W-:Y:S01]  /*1070*/  STG.E.U8 desc[UR8][R4.64], R15 ;  /* 0x0000000f04007986 */ /* 0x0001e2000c101108 */
[----:B------:R-:W-:Y:S02]  /*1080*/  IMAD.X R11, RZ, RZ, R5, P0 ;  /* 0x000000ffff0b7224 */ /* 0x000fe400000e0605 */
[----:B0-----:R-:W-:Y:S02]  /*1090*/  IMAD.MOV.U32 R4, RZ, RZ, R8 ;  /* 0x000000ffff047224 */ /* 0x001fe400078e0008 */
[----:B------:R-:W-:Y:S01]  /*10a0*/  IMAD.MOV.U32 R5, RZ, RZ, R11 ;  /* 0x000000ffff057224 */ /* 0x000fe200078e000b */
[----:B------:R-:W-:Y:S06]  /*10b0*/  BRA.U UP1, `(.L_x_15) ;  /* 0xfffffffd016c7547 */ /* 0x000fec000b83ffff */
.L_x_14:
[----:B------:R-:W-:-:S09]  /*10c0*/  UISETP.NE.AND UP1, UPT, UR4, URZ, UPT ;  /* 0x000000ff0400728c */ /* 0x000fd2000bf25270 */
[----:B------:R-:W-:Y:S05]  /*10d0*/  BRA.U !UP1, `(.L_x_13) ;  /* 0x0000000109707547 */ /* 0x000fea000b800000 */
[----:B------:R-:W0:Y:S01]  /*10e0*/  LDCU.64 UR6, c[0x0][0x380] ;  /* 0x00007000ff0677ac */ /* 0x000e220008000a00 */
[----:B------:R-:W1:Y:S01]  /*10f0*/  LDC.64 R2, c[0x0][0x390] ;  /* 0x0000e400ff027b82 */ /* 0x000e620000000a00 */
[----:B------:R-:W-:Y:S02]  /*1100*/  IMAD.MOV.U32 R4, RZ, RZ, R7 ;  /* 0x000000ffff047224 */ /* 0x000fe400078e0007 */
[----:B------:R-:W-:Y:S01]  /*1110*/  IMAD.MOV.U32 R5, RZ, RZ, RZ ;  /* 0x000000ffff057224 */ /* 0x000fe200078e00ff */
[----:B------:R-:W-:Y:S01]  /*1120*/  UIADD3 UR4, UPT, UPT, -UR4, URZ, URZ ;  /* 0x000000ff04047290 */ /* 0x000fe2000fffe1ff */
[----:B------:R-:W-:Y:S02]  /*1130*/  IMAD.SHL.U32 R8, R7, 0x8, RZ ;  /* 0x0000000807087824 */ /* 0x000fe400078e00ff */
[----:B------:R-:W-:-:S03]  /*1140*/  IMAD.WIDE R4, R0, 0x148, R4 ;  /* 0x0000014800047825 */ /* 0x000fc600078e0204 */
[----:B0-----:R-:W-:-:S04]  /*1150*/  IADD3 R11, P0, PT, R4, UR6, RZ ;  /* 0x00000006040b7c10 */ /* 0x001fc8000ff1e0ff */
[----:B------:R-:W-:-:S04]  /*1160*/  IADD3 R11, P1, PT, R11, 0x4, RZ ;  /* 0x000000040b0b7810 */ /* 0x000fc80007f3e0ff */
[----:B------:R-:W-:-:S09]  /*1170*/  IADD3.X R12, PT, PT, RZ, UR7, R5, P1, P0 ;  /* 0x00000007ff0c7c10 */ /* 0x000fd20008fe0405 */
.L_x_19:
[----:B0-----:R-:W-:-:S05]  /*1180*/  LEA.HI R5, R7, R6, RZ, 0x1e ;  /* 0x0000000607057211 */ /* 0x001fca00078ff0ff */
[----:B-1----:R-:W-:-:S06]  /*1190*/  IMAD.WIDE.U32 R4, R5, 0x4, R2 ;  /* 0x0000000405047825 */ /* 0x002fcc00078e0002 */
[----:B------:R0:W2:Y:S01]  /*11a0*/  LDG.E R4, desc[UR8][R4.64] ;  /* 0x0000000804047981 */ /* 0x0000a2000c1e1900 */
[C---:B------:R-:W-:Y:S01]  /*11b0*/  LOP3.LUT R9, R8.reuse, 0x18, RZ, 0xc0, !PT ;  /* 0x0000001808097812 */ /* 0x040fe200078ec0ff */
[----:B------:R-:W-:Y:S01]  /*11c0*/  UIADD3 UR4, UPT, UPT, UR4, 0x1, URZ ;  /* 0x0000000104047890 */ /* 0x000fe2000fffe0ff */
[----:B------:R-:W-:Y:S02]  /*11d0*/  VIADD R7, R7, 0x1 ;  /* 0x0000000107077836 */ /* 0x000fe40000000000 */
[----:B------:R-:W-:Y:S01]  /*11e0*/  VIADD R8, R8, 0x8 ;  /* 0x0000000808087836 */ /* 0x000fe20000000000 */
[----:B------:R-:W-:Y:S01]  /*11f0*/  UISETP.NE.AND UP1, UPT, UR4, URZ, UPT ;  /* 0x000000ff0400728c */ /* 0x000fe2000bf25270 */
[----:B0-----:R-:W-:Y:S01]  /*1200*/  IMAD.MOV.U32 R5, RZ, RZ, R12 ;  /* 0x000000ffff057224 */ /* 0x001fe200078e000c */
[----:B--2---:R-:W-:Y:S01]  /*1210*/  SHF.R.U32.HI R9, RZ, R9, R4 ;  /* 0x00000009ff097219 */ /* 0x004fe20000011604 */
[----:B------:R-:W-:Y:S01]  /*1220*/  IMAD.MOV.U32 R4, RZ, RZ, R11 ;  /* 0x000000ffff047224 */ /* 0x000fe200078e000b */
[----:B------:R-:W-:-:S03]  /*1230*/  IADD3 R11, P0, PT, R11, 0x1, RZ ;  /* 0x000000010b0b7810 */ /* 0x000fc60007f1e0ff */
[----:B------:R-:W-:-:S04]  /*1240*/  IMAD.HI.U32 R10, R9, 0x38e38e39, RZ ;  /* 0x38e38e39090a7827 */ /* 0x000fc800078e00ff */
[----:B------:R-:W-:Y:S01]  /*1250*/  IMAD.X R12, RZ, RZ, R12, P0 ;  /* 0x000000ffff0c7224 */ /* 0x000fe200000e060c */
[----:B------:R-:W-:-:S05]  /*1260*/  SHF.R.U32.HI R10, RZ, 0x1, R10 ;  /* 0x00000001ff0a7819 */ /* 0x000fca000001160a */
[----:B------:R-:W-:-:S05]  /*1270*/  IMAD R9, R10, -0x9, R9 ;  /* 0xfffffff70a097824 */ /* 0x000fca00078e0209 */
[----:B------:R0:W-:Y:S01]  /*1280*/  STG.E.U8 desc[UR8][R4.64], R9 ;  /* 0x0000000904007986 */ /* 0x0001e2000c101108 */
[----:B------:R-:W-:Y:S05]  /*1290*/  BRA.U UP1, `(.L_x_19) ;  /* 0xfffffffd01b87547 */ /* 0x000fea000b83ffff */
.L_x_13:
[----:B------:R-:W1:Y:S08]  /*12a0*/  LDC.64 R2, c[0x0][0x380] ;  /* 0x0000e000ff027b82 */ /* 0x000e700000000a00 */
[----:B------:R-:W2:Y:S08]  /*12b0*/  LDC.64 R18, c[0x3][0xf8] ;  /* 0x00c03e00ff127b82 */ /* 0x000eb00000000a00 */
[----:B0-----:R-:W0:Y:S08]  /*12c0*/  LDC.64 R4, c[0x3][0x100] ;  /* 0x00c04000ff047b82 */ /* 0x001e300000000a00 */
[----:B------:R-:W3:Y:S01]  /*12d0*/  LDC.64 R6, c[0x3][0x108] ;  /* 0x00c04200ff067b82 */ /* 0x000ee20000000a00 */
[----:B-1----:R-:W-:Y:S01]  /*12e0*/  IMAD.WIDE R2, R0, 0x148, R2 ;  /* 0x0000014800027825 */ /* 0x002fe200078e0202 */
[----:B--2---:R-:W-:-:S06]  /*12f0*/  PRMT R11, R18, 0x7771, RZ ;  /* 0x00007771120b7816 */ /* 0x004fcc00000000ff */
[----:B------:R-:W1:Y:S01]  /*1300*/  LDC R10, c[0x3][0xf4] ;  /* 0x00c03d00ff0a7b82 */ /* 0x000e620000000800 */
[C---:B------:R-:W-:Y:S02]  /*1310*/  PRMT R9, R18.reuse, 0x7770, RZ ;  /* 0x0000777012097816 */ /* 0x040fe400000000ff */
[C---:B------:R-:W-:Y:S01]  /*1320*/  PRMT R15, R19.reuse, 0x7770, RZ ;  /* 0x00007770130f7816 */ /* 0x040fe200000000ff */
[----:B------:R2:W-:Y:S01]  /*1330*/  STG.E.U8 desc[UR8][R2.64+0x5b], R11 ;  /* 0x00005b0b02007986 */ /* 0x0005e2000c101108 */
[C---:B------:R-:W-:Y:S02]  /*1340*/  PRMT R17, R19.reuse, 0x7771, RZ ;  /* 0x0000777113117816 */ /* 0x040fe400000000ff */
[----:B------:R-:W-:Y:S01]  /*1350*/  PRMT R13, R18, 0x7772, RZ ;  /* 0x00007772120d7816 */ /* 0x000fe200000000ff */
[----:B------:R-:W-:Y:S01]  /*1360*/  STG.E.U8 desc[UR8][R2.64+0x5a], R9 ;  /* 0x00005a0902007986 */ /* 0x000fe2000c101108 */
[----:B------:R-:W-:Y:S01]  /*1370*/  PRMT R19, R19, 0x7772, RZ ;  /* 0x0000777213137816 */ /* 0x000fe200000000ff */
[----:B------:R-:W4:Y:S01]  /*1380*/  LDC.U8 R20, c[0x3][0x1a2] ;  /* 0x00c06880ff147b82 */ /* 0x000f220000000000 */
[C---:B0-----:R-:W-:Y:S01]  /*1390*/  PRMT R21, R4.reuse, 0x7770, RZ ;  /* 0x0000777004157816 */ /* 0x041fe200000000ff */
[----:B------:R3:W-:Y:S01]  /*13a0*/  STG.E.U8 desc[UR8][R2.64+0x5c], R13 ;  /* 0x00005c0d02007986 */ /* 0x0007e2000c101108 */
[----:B------:R-:W-:-:S02]  /*13b0*/  PRMT R23, R4, 0x7772, RZ ;  /* 0x0000777204177816 */ /* 0x000fc400000000ff */
[C---:B------:R-:W-:Y:S01]  /*13c0*/  PRMT R25, R5.reuse, 0x7770, RZ ;  /* 0x0000777005197816 */ /* 0x040fe200000000ff */
[----:B------:R0:W-:Y:S01]  /*13d0*/  STG.E.U8 desc[UR8][R2.64+0x5e], R15 ;  /* 0x00005e0f02007986 */ /* 0x0001e2000c101108 */
[----:B--2---:R-:W-:Y:S01]  /*13e0*/  PRMT R11, R4, 0x7771, RZ ;  /* 0x00007771040b7816 */ /* 0x004fe200000000ff */
[----:B------:R-:W2:Y:S01]  /*13f0*/  LDC.U8 R22, c[0x3][0x1a3] ;  /* 0x00c068c0ff167b82 */ /* 0x000ea20000000000 */
[C---:B------:R-:W-:Y:S01]  /*1400*/  PRMT R27, R5.reuse, 0x7771, RZ ;  /* 0x00007771051b7816 */ /* 0x040fe200000000ff */
[----:B------:R5:W-:Y:S01]  /*1410*/  STG.E.U8 desc[UR8][R2.64+0x5f], R17 ;  /* 0x00005f1102007986 */ /* 0x000be2000c101108 */
[----:B------:R-:W-:-:S03]  /*1420*/  PRMT R29, R5, 0x7772, RZ ;  /* 0x00007772051d7816 */ /* 0x000fc600000000ff */
[----:B------:R5:W-:Y:S01]  /*1430*/  STG.E.U8 desc[UR8][R2.64+0x60], R19 ;  /* 0x0000601302007986 */ /* 0x000be2000c101108 */
[C---:B---3--:R-:W-:Y:S01]  /*1440*/  PRMT R13, R6.reuse, 0x7770, RZ ;  /* 0x00007770060d7816 */ /* 0x048fe200000000ff */
[----:B------:R-:W3:Y:S02]  /*1450*/  LDC.64 R8, c[0x3][0x110] ;  /* 0x00c04400ff087b82 */ /* 0x000ee40000000a00 */
[----:B------:R5:W-:Y:S01]  /*1460*/  STG.E.U8 desc[UR8][R2.64+0x62], R21 ;  /* 0x0000621502007986 */ /* 0x000be2000c101108 */
[----:B0-----:R-:W-:-:S03]  /*1470*/  PRMT R15, R6, 0x7771, RZ ;  /* 0x00007771060f7816 */ /* 0x001fc600000000ff */
[----:B------:R0:W-:Y:S01]  /*1480*/  STG.E.U8 desc[UR8][R2.64+0x63], R11 ;  /* 0x0000630b02007986 */ /* 0x0001e2000c101108 */
[----:B-----5:R-:W-:Y:S01]  /*1490*/  PRMT R17, R6, 0x7772, RZ ;  /* 0x0000777206117816 */ /* 0x020fe200000000ff */
[----:B------:R-:W5:Y:S01]  /*14a0*/  LDC.64 R4, c[0x3][0x118] ;  /* 0x00c04600ff047b82 */ /* 0x000f620000000a00 */
[C---:B------:R-:W-:Y:S01]  /*14b0*/  PRMT R19, R7.reuse, 0x7770, RZ ;  /* 0x0000777007137816 */ /* 0x040fe200000000ff */
[----:B------:R3:W-:Y:S01]  /*14c0*/  STG.E.U8 desc[UR8][R2.64+0x68], R29 ;  /* 0x0000681d02007986 */ /* 0x0007e2000c101108 */
[----:B------:R-:W-:-:S03]  /*14d0*/  PRMT R21, R7, 0x7771, RZ ;  /* 0x0000777107157816 */ /* 0x000fc600000000ff */
[----:B------:R1:W-:Y:S02]  /*14e0*/  STG.E.U8 desc[UR8][R2.64+0x64], R23 ;  /* 0x0000641702007986 */ /* 0x0003e4000c101108 */
[----:B------:R-:W2:Y:S01]  /*14f0*/  LDC.U8 R24, c[0x3][0x1cd] ;  /* 0x00c07340ff187b82 */ /* 0x000ea20000000000 */
[----:B0-----:R-:W-:Y:S01]  /*1500*/  PRMT R11, R7, 0x7772, RZ ;  /* 0x00007772070b7816 */ /* 0x001fe200000000ff */
[----:B------:R5:W-:Y:S04]  /*1510*/  STG.E.U8 desc[UR8][R2.64+0x6f], R21 ;  /* 0x00006f1502007986 */ /* 0x000be8000c101108 */
[----:B------:R0:W-:Y:S02]  /*1520*/  STG.E.U8 desc[UR8][R2.64+0x66], R25 ;  /* 0x0000661902007986 */ /* 0x0001e4000c101108 */
[----:B------:R-:W4:Y:S01]  /*1530*/  LDC.64 R6, c[0x3][0x120] ;  /* 0x00c04800ff067b82 */ /* 0x000f220000000a00 */
[----:B---3--:R-:W-:Y:S01]  /*1540*/  PRMT R29, R9, 0x7770, RZ ;  /* 0x00007770091d7816 */ /* 0x008fe200000000ff */
[----:B------:R3:W-:Y:S01]  /*1550*/  STG.E.U8 desc[UR8][R2.64+0x67], R27 ;  /* 0x0000671b02007986 */ /* 0x0007e2000c101108 */
[----:B-1----:R-:W-:-:S03]  /*1560*/  PRMT R23, R8, 0x7770, RZ ;  /* 0x0000777008177816 */ /* 0x002fc600000000ff */
[----:B------:R1:W-:Y:S01]  /*1570*/  STG.E.U8 desc[UR8][R2.64+0x6c], R17 ;  /* 0x00006c1102007986 */ /* 0x0003e2000c101108 */
[C---:B-----5:R-:W-:Y:S01]  /*1580*/  PRMT R21, R4.reuse, 0x7770, RZ ;  /* 0x0000777004157816 */ /* 0x060fe200000000ff */
[----:B------:R-:W5:Y:S01]  /*1590*/  LDC.U8 R26, c[0x3][0x17d] ;  /* 0x00c05f40ff1a7b82 */ /* 0x000f620000000000 */
[----:B------:R-:W-:Y:S01]  /*15a0*/  PRMT R16, R4, 0x7771, RZ ;  /* 0x0000777104107816 */ /* 0x000fe200000000ff */
[----:B------:R2:W-:Y:S01]  /*15b0*/  STG.E.U8 desc[UR8][R2.64+0x6e], R19 ;  /* 0x00006e1302007986 */ /* 0x0005e2000c101108 */
[----:B0-----:R-:W-:Y:S02]  /*15c0*/  PRMT R25, R8, 0x7771, RZ ;  /* 0x0000777108197816 */ /* 0x001fe400000000ff */
[----:B------:R-:W-:Y:S01]  /*15d0*/  PRMT R18, R4, 0x7772, RZ ;  /* 0x0000777204127816 */ /* 0x000fe200000000ff */
[----:B------:R4:W-:Y:S01]  /*15e0*/  STG.E.U8 desc[UR8][R2.64+0x76], R29 ;  /* 0x0000761d02007986 */ /* 0x0009e2000c101108 */
[----:B---3--:R-:W-:Y:S01]  /*15f0*/  PRMT R27, R8, 0x7772, RZ ;  /* 0x00007772081b7816 */ /* 0x008fe200000000ff */
[----:B------:R-:W0:Y:S02]  /*1600*/  LDC.U8 R28, c[0x3][0x1ce] ;  /* 0x00c07380ff1c7b82 */ /* 0x000e240000000000 */
[----:B------:R3:W-:Y:S01]  /*1610*/  STG.E.U8 desc[UR8][R2.64+0x7a], R21 ;  /* 0x00007a1502007986 */ /* 0x0007e2000c101108 */
[----:B-1----:R-:W-:-:S02]  /*1620*/  PRMT R17, R9, 0x7771, RZ ;  /* 0x0000777109117816 */ /* 0x002fc400000000ff */
[----:B--2---:R-:W-:Y:S01]  /*1630*/  PRMT R19, R9, 0x7772, RZ ;  /* 0x0000777209137816 */ /* 0x004fe200000000ff */
[----:B------:R1:W-:Y:S02]  /*1640*/  STG.E.U8 desc[UR8][R2.64+0x72], R23 ;  /* 0x0000721702007986 */ /* 0x0003e4000c101108 */
[----:B------:R-:W2:Y:S01]  /*1650*/  LDC.64 R8, c[0x3][0x128] ;  /* 0x00c04a00ff087b82 */ /* 0x000ea20000000a00 */
[----:B----4-:R-:W-:Y:S01]  /*1660*/  PRMT R29, R7, 0x7770, RZ ;  /* 0x00007770071d7816 */ /* 0x010fe200000000ff */
[----:B------:R4:W-:Y:S01]  /*1670*/  STG.E.U8 desc[UR8][R2.64+0x73], R25 ;  /* 0x0000731902007986 */ /* 0x0009e2000c101108 */
[----:B---3--:R-:W-:-:S03]  /*1680*/  PRMT R21, R6, 0x7770, RZ ;  /* 0x0000777006157816 */ /* 0x008fc600000000ff */
[----:B------:R3:W-:Y:S02]  /*1690*/  STG.E.U8 desc[UR8][R2.64+0x74], R27 ;  /* 0x0000741b02007986 */ /* 0x0007e4000c101108 */
[----:B------:R-:W5:Y:S01]  /*16a0*/  LDC.64 R6, c[0x3][0x128] ;  /* 0x00c04a00ff067b82 */ /* 0x000f620000000a00 */
[C---:B-1----:R-:W-:Y:S01]  /*16b0*/  PRMT R23, R5.reuse, 0x7770, RZ ;  /* 0x0000777005177816 */ /* 0x042fe200000000ff */
[----:B------:R-:W-:Y:S01]  /*16c0*/  STG.E.U8 desc[UR8][R2.64+0x6a], R13 ;  /* 0x00006a0d02007986 */ /* 0x000fe2000c101108 */
[----:B----4-:R-:W-:-:S03]  /*16d0*/  PRMT R25, R5, 0x7771, RZ ;  /* 0x0000777105197816 */ /* 0x010fc600000000ff */
[----:B------:R1:W-:Y:S01]  /*16e0*/  STG.E.U8 desc[UR8][R2.64+0x70], R11 ;  /* 0x0000700b02007986 */ /* 0x0003e2000c101108 */
[----:B---3--:R-:W-:-:S03]  /*16f0*/  PRMT R27, R5, 0x7772, RZ ;  /* 0x00007772051b7816 */ /* 0x008fc600000000ff */
[----:B------:R-:W-:Y:S01]  /*1700*/  STG.E.U8 desc[UR8][R2.64+0x6b], R15 ;  /* 0x00006b0f02007986 */ /* 0x000fe2000c101108 */
[----:B------:R-:W3:Y:S03]  /*1710*/  LDC.64 R4, c[0x3][0x128] ;  /* 0x00c04a00ff047b82 */ /* 0x000ee60000000a00 */
[----:B------:R4:W-:Y:S01]  /*1720*/  STG.E.U8 desc[UR8][R2.64+0x77], R17 ;  /* 0x0000771102007986 */ /* 0x0009e2000c101108 */
[----:B-1----:R-:W-:-:S04]  /*1730*/  PRMT R11, R10, 0x7770, RZ ;  /* 0x000077700a0b7816 */ /* 0x002fc800000000ff */
[----:B------:R-:W1:Y:S01]  /*1740*/  LDC.64 R12, c[0x3][0x120] ;  /* 0x00c04800ff0c7b82 */ /* 0x000e620000000a00 */
[----:B------:R0:W-:Y:S01]  /*1750*/  STG.E.U8 desc[UR8][R2.64+0x78], R19 ;  /* 0x0000781302007986 */ /* 0x0001e2000c101108 */
[----:B-----5:R-:W-:-:S03]  /*1760*/  PRMT R7, R7, 0x7772, RZ ;  /* 0x0000777207077816 */ /* 0x020fc600000000ff */
[----:B------:R5:W-:Y:S01]  /*1770*/  STG.E.U8 desc[UR8][R2.64+0x56], R11 ;  /* 0x0000560b02007986 */ /* 0x000be2000c101108 */
[C---:B----4-:R-:W-:Y:S02]  /*1780*/  PRMT R17, R10.reuse, 0x7771, RZ ;  /* 0x000077710a117816 */ /* 0x050fe400000000ff */
[----:B------:R-:W4:Y:S01]  /*1790*/  LDC.64 R14, c[0x3][0x120] ;  /* 0x00c04800ff0e7b82 */ /* 0x000f220000000a00 */
[----:B------:R2:W-:Y:S01]  /*17a0*/  STG.E.U8 desc[UR8][R2.64+0x7b], R16 ;  /* 0x00007b1002007986 */ /* 0x0005e2000c101108 */
[----:B0-----:R-:W-:-:S03]  /*17b0*/  PRMT R19, R10, 0x7772, RZ ;  /* 0x000077720a137816 */ /* 0x001fc600000000ff */
[----:B------:R0:W-:Y:S03]  /*17c0*/  STG.E.U8 desc[UR8][R2.64+0x7c], R18 ;  /* 0x00007c1202007986 */ /* 0x0001e6000c101108 */
[----:B-----5:R-:W5:Y:S01]  /*17d0*/  LDC.64 R10, c[0x3][0x130] ;  /* 0x00c04c00ff0a7b82 */ /* 0x020f620000000a00 */
[----:B------:R3:W-:Y:S01]  /*17e0*/  STG.E.U8 desc[UR8][R2.64+0x90], R7 ;  /* 0x0000900702007986 */ /* 0x0007e2000c101108 */
[----:B--2---:R-:W-:-:S03]  /*17f0*/  PRMT R16, R8, 0x7770, RZ ;  /* 0x0000777008107816 */ /* 0x004fc600000000ff */
[----:B------:R-:W-:Y:S01]  /*1800*/  STG.E.U8 desc[UR8][R2.64+0x82], R21 ;  /* 0x0000821502007986 */ /* 0x000fe2000c101108 */
[----:B-1----:R-:W-:Y:S02]  /*1810*/  PRMT R13, R13, 0x7772, RZ ;  /* 0x000077720d0d7816 */ /* 0x002fe400000000ff */
[----:B0-----:R-:W-:Y:S01]  /*1820*/  PRMT R18, R9, 0x7770, RZ ;  /* 0x0000777009127816 */ /* 0x001fe200000000ff */
[----:B------:R0:W-:Y:S01]  /*1830*/  STG.E.U8 desc[UR8][R2.64+0x7f], R25 ;  /* 0x00007f1902007986 */ /* 0x0001e2000c101108 */
[----:B------:R-:W1:Y:S03]  /*1840*/  LDC.64 R8, c[0x3][0x130] ;  /* 0x00c04c00ff087b82 */ /* 0x000e660000000a00 */
[----:B------:R2:W-:Y:S01]  /*1850*/  STG.E.U8 desc[UR8][R2.64+0x7e], R23 ;  /* 0x00007e1702007986 */ /* 0x0005e2000c101108 */
[----:B----4-:R-:W-:-:S03]  /*1860*/  PRMT R15, R15, 0x7771, RZ ;  /* 0x000077710f0f7816 */ /* 0x010fc600000000ff */
[----:B------:R4:W-:Y:S01]  /*1870*/  STG.E.U8 desc[UR8][R2.64+0x57], R17 ;  /* 0x0000571102007986 */ /* 0x0009e2000c101108 */
[----:B---3--:R-:W3:Y:S01]  /*1880*/  LDC.U8 R7, c[0x3][0x19a] ;  /* 0x00c06680ff077b82 */ /* 0x008ee20000000000 */
[----:B0-----:R-:W-:Y:S02]  /*1890*/  PRMT R25, R5, 0x7771, RZ ;  /* 0x0000777105197816 */ /* 0x001fe400000000ff */
[----:B------:R5:W-:Y:S01]  /*18a0*/  STG.E.U8 desc[UR8][R2.64+0x87], R15 ;  /* 0x0000870f02007986 */ /* 0x000be2000c101108 */
[----:B------:R-:W-:Y:S02]  /*18b0*/  PRMT R5, R12, 0x7772, RZ ;  /* 0x000077720c057816 */ /* 0x000fe400000000ff */
[----:B--2---:R-:W-:Y:S02]  /*18c0*/  PRMT R23, R4, 0x7771, RZ ;  /* 0x0000777104177816 */ /* 0x004fe400000000ff */
[----:B------:R-:W0:Y:S01]  /*18d0*/  LDC.U8 R21, c[0x3][0x144] ;  /* 0x00c05100ff157b82 */ /* 0x000e220000000000 */
[----:B------:R-:W-:Y:S01]  /*18e0*/  STG.E.U8 desc[UR8][R2.64+0x80], R27 ;  /* 0x0000801b02007986 */ /* 0x000fe2000c101108 */
[----:B----4-:R-:W-:-:S03]  /*18f0*/  PRMT R17, R14, 0x7771, RZ ;  /* 0x000077710e117816 */ /* 0x010fc600000000ff */
[----:B------:R2:W-:Y:S01]  /*1900*/  STG.E.U8 desc[UR8][R2.64+0x84], R5 ;  /* 0x0000840502007986 */ /* 0x0005e2000c101108 */
[----:B-----5:R-:W-:-:S03]  /*1910*/  PRMT R15, R11, 0x7770, RZ ;  /* 0x000077700b0f7816 */ /* 0x020fc600000000ff */
[----:B------:R4:W-:Y:S01]  /*1920*/  STG.E.U8 desc[UR8][R2.64+0x83], R17 ;  /* 0x0000831102007986 */ /* 0x0009e2000c101108 */
[----:B-1----:R-:W-:Y:S01]  /*1930*/  PRMT R11, R8, 0x7771, RZ ;  /* 0x00007771080b7816 */ /* 0x002fe200000000ff */
[----:B------:R-:W1:Y:S01]  /*1940*/  LDC.U8 R4, c[0x3][0x196] ;  /* 0x00c06580ff047b82 */ /* 0x000e620000000000 */
[----:B------:R-:W-:Y:S01]  /*1950*/  PRMT R9, R9, 0x7771, RZ ;  /* 0x0000777109097816 */ /* 0x000fe200000000ff */
[----:B------:R5:W-:Y:S01]  /*1960*/  STG.E.U8 desc[UR8][R2.64+0x8b], R23 ;  /* 0x00008b1702007986 */ /* 0x000be2000c101108 */
[----:B--2---:R-:W-:-:S03]  /*1970*/  PRMT R5, R10, 0x7770, RZ ;  /* 0x000077700a057816 */ /* 0x004fc600000000ff */
[----:B---3--:R-:W-:Y:S02]  /*1980*/  STG.E.U8 desc[UR8][R2.64+0xfc], R7 ;  /* 0x0000fc0702007986 */ /* 0x008fe4000c101108 */
[----:B------:R-:W2:Y:S01]  /*1990*/  LDC.U8 R8, c[0x3][0xf7] ;  /* 0x00c03dc0ff087b82 */ /* 0x000ea20000000000 */
[----:B----4-:R-:W-:Y:S01]  /*19a0*/  PRMT R17, R6, 0x7772, RZ ;  /* 0x0000777206117816 */ /* 0x010fe200000000ff */
[----:B------:R3:W-:Y:S04]  /*19b0*/  STG.E.U8 desc[UR8][R2.64+0x92], R5 ;  /* 0x0000920502007986 */ /* 0x0007e8000c101108 */
[----:B------:R4:W-:Y:S02]  /*19c0*/  STG.E.U8 desc[UR8][R2.64+0x58], R19 ;  /* 0x0000581302007986 */ /* 0x0009e4000c101108 */
[----:B-----5:R-:W5:Y:S02]  /*19d0*/  LDC.U8 R23, c[0x3][0x146] ;  /* 0x00c05180ff177b82 */ /* 0x020f640000000000 */
[----:B------:R5:W-:Y:S04]  /*19e0*/  STG.E.U8 desc[UR8][R2.64+0x8f], R25 ;  /* 0x00008f1902007986 */ /* 0x000be8000c101108 */
[----:B------:R5:W-:Y:S02]  /*19f0*/  STG.E.U8 desc[UR8][R2.64+0x88], R13 ;  /* 0x0000880d02007986 */ /* 0x000be4000c101108 */
[----:B---3--:R-:W3:Y:S02]  /*1a00*/  LDC.U8 R5, c[0x3][0x149] ;  /* 0x00c05240ff057b82 */ /* 0x008ee40000000000 */
[----:B0-----:R0:W-:Y:S04]  /*1a10*/  STG.E.U8 desc[UR8][R2.64+0xa6], R21 ;  /* 0x0000a61502007986 */ /* 0x0011e8000c101108 */
[----:B------:R-:W-:Y:S02]  /*1a20*/  STG.E.U8 desc[UR8][R2.64+0x93], R11 ;  /* 0x0000930b02007986 */ /* 0x000fe4000c101108 */
[----:B------:R-:W0:Y:S02]  /*1a30*/  LDC.U8 R6, c[0x3][0x197] ;  /* 0x00c065c0ff067b82 */ /* 0x000e240000000000 */
[----:B------:R0:W-:Y:S04]  /*1a40*/  STG.E.U8 desc[UR8][R2.64+0x97], R9 ;  /* 0x0000970902007986 */ /* 0x0001e8000c101108 */
[----:B--2---:R2:W-:Y:S02]  /*1a50*/  STG.E.U8 desc[UR8][R2.64+0x59], R8 ;  /* 0x0000590802007986 */ /* 0x0045e4000c101108 */
[----:B------:R-:W2:Y:S02]  /*1a60*/  LDC.U8 R7, c[0x3][0x1a4] ;  /* 0x00c06900ff077b82 */ /* 0x000ea40000000000 */
[----:B------:R2:W-:Y:S04]  /*1a70*/  STG.E.U8 desc[UR8][R2.64+0x86], R29 ;  /* 0x0000861d02007986 */ /* 0x0005e8000c101108 */
[----:B-1----:R1:W-:Y:S02]  /*1a80*/  STG.E.U8 desc[UR8][R2.64+0xf8], R4 ;  /* 0x0000f80402007986 */ /* 0x0023e4000c101108 */
[----:B----4-:R-:W4:Y:S02]  /*1a90*/  LDC.U8 R19, c[0x3][0xf3] ;  /* 0x00c03cc0ff137b82 */ /* 0x010f240000000000 */
[----:B---3--:R3:W-:Y:S04]  /*1aa0*/  STG.E.U8 desc[UR8][R2.64+0xab], R5 ;  /* 0x0000ab0502007986 */ /* 0x0087e8000c101108 */
[----:B-----5:R5:W-:Y:S02]  /*1ab0*/  STG.E.U8 desc[UR8][R2.64+0xa8], R23 ;  /* 0x0000a81702007986 */ /* 0x020be4000c101108 */
[----:B------:R-:W1:Y:S02]  /*1ac0*/  LDC.U8 R27, c[0x3][0x195] ;  /* 0x00c06540ff1b7b82 */ /* 0x000e640000000000 */
[----:B0-----:R0:W-:Y:S04]  /*1ad0*/  STG.E.U8 desc[UR8][R2.64+0xf9], R6 ;  /* 0x0000f90602007986 */ /* 0x0011e8000c101108 */
[----:B------:R-:W-:Y:S02]  /*1ae0*/  STG.E.U8 desc[UR8][R2.64+0x8a], R16 ;  /* 0x00008a1002007986 */ /* 0x000fe4000c101108 */
[----:B------:R-:W3:Y:S02]  /*1af0*/  LDC.U8 R25, c[0x3][0x147] ;  /* 0x00c051c0ff197b82 */ /* 0x000ee40000000000 */
[----:B--2---:R2:W-:Y:S04]  /*1b00*/  STG.E.U8 desc[UR8][R2.64+0x106], R7 ;  /* 0x0001060702007986 */ /* 0x0045e8000c101108 */
[----:B------:R-:W-:Y:S02]  /*1b10*/  STG.E.U8 desc[UR8][R2.64+0x8e], R18 ;  /* 0x00008e1202007986 */ /* 0x000fe4000c101108 */
[----:B------:R-:W5:Y:S02]  /*1b20*/  LDC.U8 R12, c[0x3][0x198] ;  /* 0x00c06600ff0c7b82 */ /* 0x000f640000000000 */
[----:B------:R2:W-:Y:S04]  /*1b30*/  STG.E.U8 desc[UR8][R2.64+0x8c], R17 ;  /* 0x00008c1102007986 */ /* 0x0005e8000c101108 */
[----:B------:R2:W-:Y:S02]  /*1b40*/  STG.E.U8 desc[UR8][R2.64+0x96], R15 ;  /* 0x0000960f02007986 */ /* 0x0005e4000c101108 */
[----:B------:R-:W0:Y:S02]  /*1b50*/  LDC.U8 R13, c[0x3][0x148] ;  /* 0x00c05200ff0d7b82 */ /* 0x000e240000000000 */
[----:B----4-:R4:W-:Y:S04]  /*1b60*/  STG.E.U8 desc[UR8][R2.64+0x55], R19 ;  /* 0x0000551302007986 */ /* 0x0109e8000c101108 */
[----:B-1----:R1:W-:Y:S02]  /*1b70*/  STG.E.U8 desc[UR8][R2.64+0xf7], R27 ;  /* 0x0000f71b02007986 */ /* 0x0023e4000c101108 */
[----:B------:R-:W2:Y:S02]  /*1b80*/  LDC.U8 R21, c[0x3][0xfb] ;  /* 0x00c03ec0ff157b82 */ /* 0x000ea40000000000 */
[----:B---3--:R3:W-:Y:S04]  /*1b90*/  STG.E.U8 desc[UR8][R2.64+0xa9], R25 ;  /* 0x0000a91902007986 */ /* 0x0087e8000c101108 */
[----:B------:R-:W-:Y:S02]  /*1ba0*/  STG.E.U8 desc[UR8][R2.64+0x104], R20 ;  /* 0x0001041402007986 */ /* 0x000fe4000c101108 */
[----:B------:R-:W4:Y:S02]  /*1bb0*/  LDC.U8 R9, c[0x3][0x19b] ;  /* 0x00c066c0ff097b82 */ /* 0x000f240000000000 */
[----:B-----5:R5:W-:Y:S04]  /*1bc0*/  STG.E.U8 desc[UR8][R2.64+0xfa], R12 ;  /* 0x0000fa0c02007986 */ /* 0x020be8000c101108 */
[----:B------:R-:W-:Y:S02]  /*1bd0*/  STG.E.U8 desc[UR8][R2.64+0x105], R22 ;  /* 0x0001051602007986 */ /* 0x000fe4000c101108 */
[----:B------:R-:W1:Y:S02]  /*1be0*/  LDC.U8 R11, c[0x3][0x14a] ;  /* 0x00c05280ff0b7b82 */ /* 0x000e640000000000 */
[----:B0-----:R0:W-:Y:S04]  /*1bf0*/  STG.E.U8 desc[UR8][R2.64+0xaa], R13 ;  /* 0x0000aa0d02007986 */ /* 0x0011e8000c101108 */
[----:B------:R-:W-:Y:S02]  /*1c00*/  STG.E.U8 desc[UR8][R2.64+0x12f], R24 ;  /* 0x00012f1802007986 */ /* 0x000fe4000c101108 */
[----:B------:R-:W3:Y:S02]  /*1c10*/  LDC.U8 R8, c[0x3][0xff] ;  /* 0x00c03fc0ff087b82 */ /* 0x000ee40000000000 */
[----:B--2---:R2:W-:Y:S04]  /*1c20*/  STG.E.U8 desc[UR8][R2.64+0x5d], R21 ;  /* 0x00005d1502007986 */ /* 0x0045e8000c101108 */
[----:B------:R-:W-:Y:S02]  /*1c30*/  STG.E.U8 desc[UR8][R2.64+0xdf], R26 ;  /* 0x0000df1a02007986 */ /* 0x000fe4000c101108 */
[----:B------:R-:W5:Y:S02]  /*1c40*/  LDC.U8 R29, c[0x3][0x145] ;  /* 0x00c05140ff1d7b82 */ /* 0x000f640000000000 */
[----:B----4-:R4:W-:Y:S04]  /*1c50*/  STG.E.U8 desc[UR8][R2.64+0xfd], R9 ;  /* 0x0000fd0902007986 */ /* 0x0109e8000c101108 */
[----:B------:R-:W-:Y:S02]  /*1c60*/  STG.E.U8 desc[UR8][R2.64+0x130], R28 ;  /* 0x0001301c02007986 */ /* 0x000fe4000c101108 */
[----:B------:R-:W0:Y:S02]  /*1c70*/  LDC.U8 R4, c[0x3][0x19f] ;  /* 0x00c067c0ff047b82 */ /* 0x000e240000000000 */
[----:B-1----:R1:W-:Y:S06]  /*1c80*/  STG.E.U8 desc[UR8][R2.64+0xac], R11 ;  /* 0x0000ac0b02007986 */ /* 0x0023ec000c101108 */
[----:B------:R-:W2:Y:S01]  /*1c90*/  LDC.U8 R5, c[0x3][0x153] ;  /* 0x00c054c0ff057b82 */ /* 0x000ea20000000000 */
[----:B---3--:R3:W-:Y:S07]  /*1ca0*/  STG.E.U8 desc[UR8][R2.64+0x61], R8 ;  /* 0x0000610802007986 */ /* 0x0087ee000c101108 */
[----:B------:R-:W4:Y:S01]  /*1cb0*/  LDC.U8 R23, c[0x3][0x14c] ;  /* 0x00c05300ff177b82 */ /* 0x000f220000000000 */
[----:B-----5:R5:W-:Y:S07]  /*1cc0*/  STG.E.U8 desc[UR8][R2.64+0xa7], R29 ;  /* 0x0000a71d02007986 */ /* 0x020bee000c101108 */
[----:B------:R-:W1:Y:S01]  /*1cd0*/  LDC.U8 R6, c[0x3][0x14e] ;  /* 0x00c05380ff067b82 */ /* 0x000e620000000000 */
[----:B0-----:R0:W-:Y:S07]  /*1ce0*/  STG.E.U8 desc[UR8][R2.64+0x101], R4 ;  /* 0x0001010402007986 */ /* 0x0011ee000c101108 */
[----:B------:R-:W3:Y:S01]  /*1cf0*/  LDC.U8 R7, c[0x3][0x1ae] ;  /* 0x00c06b80ff077b82 */ /* 0x000ee20000000000 */
[----:B--2---:R2:W-:Y:S07]  /*1d00*/  STG.E.U8 desc[UR8][R2.64+0xb5], R5 ;  /* 0x0000b50502007986 */ /* 0x0045ee000c101108 */
[----:B------:R-:W5:Y:S01]  /*1d10*/  LDC.U8 R17, c[0x3][0x199] ;  /* 0x00c06640ff117b82 */ /* 0x000f620000000000 */
[----:B----4-:R4:W-:Y:S07]  /*1d20*/  STG.E.U8 desc[UR8][R2.64+0xae], R23 ;  /* 0x0000ae1702007986 */ /* 0x0109ee000c101108 */
[----:B------:R-:W0:Y:S01]  /*1d30*/  LDC.U8 R15, c[0x3][0x14b] ;  /* 0x00c052c0ff0f7b82 */ /* 0x000e220000000000 */
[----:B-1----:R1:W-:Y:S07]  /*1d40*/  STG.E.U8 desc[UR8][R2.64+0xb0], R6 ;  /* 0x0000b00602007986 */ /* 0x0023ee000c101108 */
[----:B------:R-:W2:Y:S01]  /*1d50*/  LDC.U8 R19, c[0x3][0x19c] ;  /* 0x00c06700ff137b82 */ /* 0x000ea20000000000 */
[----:B---3--:R3:W-:Y:S07]  /*1d60*/  STG.E.U8 desc[UR8][R2.64+0x110], R7 ;  /* 0x0001100702007986 */ /* 0x0087ee000c101108 */
[----:B------:R-:W4:Y:S01]  /*1d70*/  LDC.U8 R27, c[0x3][0x19d] ;  /* 0x00c06740ff1b7b82 */ /* 0x000f220000000000 */
[----:B-----5:R-:W-:Y:S07]  /*1d80*/  STG.E.U8 desc[UR8][R2.64+0xfb], R17 ;  /* 0x0000fb1102007986 */ /* 0x020fee000c101108 */
[----:B------:R-:W5:Y:S01]  /*1d90*/  LDC.U8 R25, c[0x3][0x14d] ;  /* 0x00c05340ff197b82 */ /* 0x000f620000000000 */
[----:B0-----:R0:W-:Y:S07]  /*1da0*/  STG.E.U8 desc[UR8][R2.64+0xad], R15 ;  /* 0x0000ad0f02007986 */ /* 0x0011ee000c101108 */
[----:B------:R-:W1:Y:S01]  /*1db0*/  LDC.U8 R12, c[0x3][0x1a0] ;  /* 0x00c06800ff0c7b82 */ /* 0x000e620000000000 */
[----:B--2---:R2:W-:Y:S07]  /*1dc0*/  STG.E.U8 desc[UR8][R2.64+0xfe], R19 ;  /* 0x0000fe1302007986 */ /* 0x0045ee000c101108 */
[----:B------:R-:W3:Y:S01]  /*1dd0*/  LDC.U8 R14, c[0x3][0x150] ;  /* 0x00c05400ff0e7b82 */ /* 0x000ee20000000000 */
[----:B----4-:R-:W-:Y:S07]  /*1de0*/  STG.E.U8 desc[UR8][R2.64+0xff], R27 ;  /* 0x0000ff1b02007986 */ /* 0x010fee000c101108 */
[----:B------:R-:W4:Y:S01]  /*1df0*/  LDC.U8 R16, c[0x3][0x1a1] ;  /* 0x00c06840ff107b82 */ /* 0x000f220000000000 */
[----:B-----5:R5:W-:Y:S07]  /*1e00*/  STG.E.U8 desc[UR8][R2.64+0xaf], R25 ;  /* 0x0000af1902007986 */ /* 0x020bee000c101108 */
[----:B------:R-:W0:Y:S01]  /*1e10*/  LDC.U8 R18, c[0x3][0x151] ;  /* 0x00c05440ff127b82 */ /* 0x000e220000000000 */
[----:B-1----:R1:W-:Y:S07]  /*1e20*/  STG.E.U8 desc[UR8][R2.64+0x102], R12 ;  /* 0x0001020c02007986 */ /* 0x0023ee000c101108 */
[----:B------:R-:W2:Y:S01]  /*1e30*/  LDC.U8 R13, c[0x3][0x152] ;  /* 0x00c05480ff0d7b82 */ /* 0x000ea20000000000 */
[----:B---3--:R-:W-:Y:S07]  /*1e40*/  STG.E.U8 desc[UR8][R2.64+0xb2], R14 ;  /* 0x0000b20e02007986 */ /* 0x008fee000c101108 */
[----:B------:R-:W3:Y:S01]  /*1e50*/  LDC.U8 R21, c[0x3][0x1a7] ;  /* 0x00c069c0ff157b82 */ /* 0x000ee20000000000 */
[----:B----4-:R-:W-:Y:S07]  /*1e60*/  STG.E.U8 desc[UR8][R2.64+0x103], R16 ;  /* 0x0001031002007986 */ /* 0x010fee000c101108 */
[----:B------:R-:W4:Y:S01]  /*1e70*/  LDC.U8 R10, c[0x3][0x14f] ;  /* 0x00c053c0ff0a7b82 */ /* 0x000f220000000000 */
[----:B0-----:R-:W-:Y:S07]  /*1e80*/  STG.E.U8 desc[UR8][R2.64+0xb3], R18 ;  /* 0x0000b31202007986 */ /* 0x001fee000c101108 */
[----:B------:R-:W0:Y:S01]  /*1e90*/  LDC.U8 R9, c[0x3][0x103] ;  /* 0x00c040c0ff097b82 */ /* 0x000e220000000000 */
[----:B--2---:R2:W-:Y:S07]  /*1ea0*/  STG.E.U8 desc[UR8][R2.64+0xb4], R13 ;  /* 0x0000b40d02007986 */ /* 0x0045ee000c101108 */
[----:B------:R-:W5:Y:S01]  /*1eb0*/  LDC.U8 R11, c[0x3][0x154] ;  /* 0x00c05500ff0b7b82 */ /* 0x000f620000000000 */
[----:B---3--:R3:W-:Y:S07]  /*1ec0*/  STG.E.U8 desc[UR8][R2.64+0x109], R21 ;  /* 0x0001091502007986 */ /* 0x0087ee000c101108 */
[----:B------:R-:W1:Y:S01]  /*1ed0*/  LDC.U8 R8, c[0x3][0x159] ;  /* 0x00c05640ff087b82 */ /* 0x000e620000000000 */
[----:B----4-:R4:W-:Y:S07]  /*1ee0*/  STG.E.U8 desc[UR8][R2.64+0xb1], R10 ;  /* 0x0000b10a02007986 */ /* 0x0109ee000c101108 */
[----:B------:R-:W2:Y:S01]  /*1ef0*/  LDC.U8 R29, c[0x3][0x19e] ;  /* 0x00c06780ff1d7b82 */ /* 0x000ea20000000000 */
[----:B0-----:R0:W-:Y:S07]  /*1f00*/  STG.E.U8 desc[UR8][R2.64+0x65], R9 ;  /* 0x0000650902007986 */ /* 0x0011ee000c101108 */
[----:B------:R-:W3:Y:S01]  /*1f10*/  LDC.U8 R4, c[0x3][0x158] ;  /* 0x00c05600ff047b82 */ /* 0x000ee20000000000 */
[----:B-----5:R5:W-:Y:S07]  /*1f20*/  STG.E.U8 desc[UR8][R2.64+0xb6], R11 ;  /* 0x0000b60b02007986 */ /* 0x020bee000c101108 */
[----:B------:R-:W4:Y:S01]  /*1f30*/  LDC.U8 R5, c[0x3][0x15d] ;  /* 0x00c05740ff057b82 */ /* 0x000f220000000000 */
[----:B-1----:R1:W-:Y:S07]  /*1f40*/  STG.E.U8 desc[UR8][R2.64+0xbb], R8 ;  /* 0x0000bb0802007986 */ /* 0x0023ee000c101108 */
        /* <DEDUP_REMOVED lines=19> */
[----:B0-----:R-:W-:Y:S07]  /*2080*/  STG.E.U8 desc[UR8][R2.64+0xb9], R25 ;  /* 0x0000b91902007986 */ /* 0x001fee000c101108 */
[----:B------:R-:W0:Y:S01]  /*2090*/  LDC.U8 R14, c[0x3][0x15b] ;  /* 0x00c056c0ff0e7b82 */ /* 0x000e220000000000 */
[----:B-----5:R-:W-:Y:S07]  /*20a0*/  STG.E.U8 desc[UR8][R2.64+0x10a], R27 ;  /* 0x00010a1b02007986 */ /* 0x020fee000c101108 */
[----:B------:R-:W5:Y:S01]  /*20b0*/  LDC.U8 R16, c[0x3][0x1ac] ;  /* 0x00c06b00ff107b82 */ /* 0x000f620000000000 */
[----:B-1----:R-:W-:Y:S07]  /*20c0*/  STG.E.U8 desc[UR8][R2.64+0x10d], R12 ;  /* 0x00010d0c02007986 */ /* 0x002fee000c101108 */
[----:B------:R-:W1:Y:S01]  /*20d0*/  LDC.U8 R18, c[0x3][0x10b] ;  /* 0x00c042c0ff127b82 */ /* 0x000e620000000000 */
[----:B--2---:R2:W-:Y:S07]  /*20e0*/  STG.E.U8 desc[UR8][R2.64+0xbc], R13 ;  /* 0x0000bc0d02007986 */ /* 0x0045ee000c101108 */
[----:B------:R-:W3:Y:S01]  /*20f0*/  LDC.U8 R20, c[0x3][0x15c] ;  /* 0x00c05700ff147b82 */ /* 0x000ee20000000000 */
[----:B0-----:R0:W-:Y:S07]  /*2100*/  STG.E.U8 desc[UR8][R2.64+0xbd], R14 ;  /* 0x0000bd0e02007986 */ /* 0x0011ee000c101108 */
[----:B------:R-:W4:Y:S01]  /*2110*/  LDC.U8 R22, c[0x3][0x1ad] ;  /* 0x00c06b40ff167b82 */ /* 0x000f220000000000 */
[----:B-----5:R5:W-:Y:S07]  /*2120*/  STG.E.U8 desc[UR8][R2.64+0x10e], R16 ;  /* 0x00010e1002007986 */ /* 0x020bee000c101108 */
[----:B------:R-:W2:Y:S01]  /*2130*/  LDC.U8 R21, c[0x3][0x160] ;  /* 0x00c05800ff157b82 */ /* 0x000ea20000000000 */
[----:B-1----:R1:W-:Y:S07]  /*2140*/  STG.E.U8 desc[UR8][R2.64+0x6d], R18 ;  /* 0x00006d1202007986 */ /* 0x0023ee000c101108 */
[----:B------:R-:W0:Y:S01]  /*2150*/  LDC.U8 R10, c[0x3][0x1aa] ;  /* 0x00c06a80ff0a7b82 */ /* 0x000e220000000000 */
[----:B---3--:R3:W-:Y:S07]  /*2160*/  STG.E.U8 desc[UR8][R2.64+0xbe], R20 ;  /* 0x0000be1402007986 */ /* 0x0087ee000c101108 */
[----:B------:R-:W5:Y:S01]  /*2170*/  LDC.U8 R9, c[0x3][0x1af] ;  /* 0x00c06bc0ff097b82 */ /* 0x000f620000000000 */
[----:B----4-:R4:W-:Y:S07]  /*2180*/  STG.E.U8 desc[UR8][R2.64+0x10f], R22 ;  /* 0x00010f1602007986 */ /* 0x0109ee000c101108 */
        /* <DEDUP_REMOVED lines=13> */
[----:B--2---:R-:W-:Y:S07]  /*2260*/  STG.E.U8 desc[UR8][R2.64+0xc5], R4 ;  /* 0x0000c50402007986 */ /* 0x004fee000c101108 */
        /* <DEDUP_REMOVED lines=9> */
[----:B---3--:R-:W-:Y:S07]  /*2300*/  STG.E.U8 desc[UR8][R2.64+0xc1], R15 ;  /* 0x0000c10f02007986 */ /* 0x008fee000c101108 */
[----:B------:R-:W3:Y:S01]  /*2310*/  LDC.U8 R25, c[0x3][0x1b2] ;  /* 0x00c06c80ff197b82 */ /* 0x000ee20000000000 */
[----:B----4-:R-:W-:Y:S07]  /*2320*/  STG.E.U8 desc[UR8][R2.64+0x112], R17 ;  /* 0x0001121102007986 */ /* 0x010fee000c101108 */
[----:B------:R-:W4:Y:S01]  /*2330*/  LDC.U8 R27, c[0x3][0x1b3] ;  /* 0x00c06cc0ff1b7b82 */ /* 0x000f220000000000 */
[----:B0-----:R-:W-:Y:S07]  /*2340*/  STG.E.U8 desc[UR8][R2.64+0x71], R19 ;  /* 0x0000711302007986 */ /* 0x001fee000c101108 */
[----:B------:R-:W0:Y:S01]  /*2350*/  LDC.U8 R12, c[0x3][0x1b5] ;  /* 0x00c06d40ff0c7b82 */ /* 0x000e220000000000 */
[----:B-----5:R5:W-:Y:S07]  /*2360*/  STG.E.U8 desc[UR8][R2.64+0x113], R13 ;  /* 0x0001130d02007986 */ /* 0x020bee000c101108 */
[----:B------:R-:W1:Y:S01]  /*2370*/  LDC.U8 R14, c[0x3][0x1b6] ;  /* 0x00c06d80ff0e7b82 */ /* 0x000e620000000000 */
[----:B---3--:R3:W-:Y:S07]  /*2380*/  STG.E.U8 desc[UR8][R2.64+0x114], R25 ;  /* 0x0001141902007986 */ /* 0x0087ee000c101108 */
[----:B------:R-:W2:Y:S01]  /*2390*/  LDC.U8 R16, c[0x3][0x1b7] ;  /* 0x00c06dc0ff107b82 */ /* 0x000ea20000000000 */
[----:B----4-:R4:W-:Y:S07]  /*23a0*/  STG.E.U8 desc[UR8][R2.64+0x115], R27 ;  /* 0x0001151b02007986 */ /* 0x0109ee000c101108 */
[----:B------:R-:W5:Y:S01]  /*23b0*/  LDC.U8 R18, c[0x3][0x166] ;  /* 0x00c05980ff127b82 */ /* 0x000f620000000000 */
[----:B0-----:R0:W-:Y:S07]  /*23c0*/  STG.E.U8 desc[UR8][R2.64+0x117], R12 ;  /* 0x0001170c02007986 */ /* 0x0011ee000c101108 */
[----:B------:R-:W3:Y:S01]  /*23d0*/  LDC.U8 R20, c[0x3][0x167] ;  /* 0x00c059c0ff147b82 */ /* 0x000ee20000000000 */
[----:B-1----:R1:W-:Y:S07]  /*23e0*/  STG.E.U8 desc[UR8][R2.64+0x118], R14 ;  /* 0x0001180e02007986 */ /* 0x0023ee000c101108 */
[----:B------:R-:W4:Y:S01]  /*23f0*/  LDC.U8 R22, c[0x3][0x1b8] ;  /* 0x00c06e00ff167b82 */ /* 0x000f220000000000 */
[----:B--2---:R2:W-:Y:S07]  /*2400*/  STG.E.U8 desc[UR8][R2.64+0x119], R16 ;  /* 0x0001191002007986 */ /* 0x0045ee000c101108 */
        /* <DEDUP_REMOVED lines=57> */
[----:B-1----:R-:W-:Y:S07]  /*27a0*/  STG.E.U8 desc[UR8][R2.64+0xd4], R9 ;  /* 0x0000d40902007986 */ /* 0x002fee000c101108 */
[----:B------:R-:W1:Y:S01]  /*27b0*/  LDC.U8 R5, c[0x3][0x1c4] ;  /* 0x00c07100ff057b82 */ /* 0x000e620000000000 */
[----:B--2---:R-:W-:Y:S07]  /*27c0*/  STG.E.U8 desc[UR8][R2.64+0xd5], R11 ;  /* 0x0000d50b02007986 */ /* 0x004fee000c101108 */
[----:B------:R-:W2:Y:S01]  /*27d0*/  LDC.U8 R4, c[0x3][0x178] ;  /* 0x00c05e00ff047b82 */ /* 0x000ea20000000000 */
[----:B-----5:R5:W-:Y:S07]  /*27e0*/  STG.E.U8 desc[UR8][R2.64+0xdb], R8 ;  /* 0x0000db0802007986 */ /* 0x020bee000c101108 */
[----:B------:R-:W4:Y:S01]  /*27f0*/  LDC.U8 R23, c[0x3][0x176] ;  /* 0x00c05d80ff177b82 */ /* 0x000f220000000000 */
[----:B---3--:R3:W-:Y:S07]  /*2800*/  STG.E.U8 desc[UR8][R2.64+0xcf], R29 ;  /* 0x0000cf1d02007986 */ /* 0x0087ee000c101108 */
[----:B------:R-:W0:Y:S01]  /*2810*/  LDC.U8 R6, c[0x3][0x1c9] ;  /* 0x00c07240ff067b82 */ /* 0x000e220000000000 */
[----:B-1----:R-:W-:Y:S07]  /*2820*/  STG.E.U8 desc[UR8][R2.64+0x126], R5 ;  /* 0x0001260502007986 */ /* 0x002fee000c101108 */
[----:B------:R-:W1:Y:S01]  /*2830*/  LDC.U8 R7, c[0x3][0x1cf] ;  /* 0x00c073c0ff077b82 */ /* 0x000e620000000000 */
[----:B--2---:R2:W-:Y:S07]  /*2840*/  STG.E.U8 desc[UR8][R2.64+0xda], R4 ;  /* 0x0000da0402007986 */ /* 0x0045ee000c101108 */
[----:B------:R-:W5:Y:S01]  /*2850*/  LDC.U8 R13, c[0x3][0x123] ;  /* 0x00c048c0ff0d7b82 */ /* 0x000f620000000000 */
[----:B----4-:R4:W-:Y:S07]  /*2860*/  STG.E.U8 desc[UR8][R2.64+0xd8], R23 ;  /* 0x0000d81702007986 */ /* 0x0109ee000c101108 */
[----:B------:R-:W3:Y:S01]  /*2870*/  LDC.U8 R15, c[0x3][0x174] ;  /* 0x00c05d00ff0f7b82 */ /* 0x000ee20000000000 */
[----:B0-----:R-:W-:Y:S07]  /*2880*/  STG.E.U8 desc[UR8][R2.64+0x12b], R6 ;  /* 0x00012b0602007986 */ /* 0x001fee000c101108 */
[----:B------:R-:W0:Y:S01]  /*2890*/  LDC.U8 R17, c[0x3][0x1c5] ;  /* 0x00c07140ff117b82 */ /* 0x000e220000000000 */
[----:B-1----:R1:W-:Y:S07]  /*28a0*/  STG.E.U8 desc[UR8][R2.64+0x131], R7 ;  /* 0x0001310702007986 */ /* 0x0023ee000c101108 */
[----:B------:R-:W2:Y:S01]  /*28b0*/  LDC.U8 R19, c[0x3][0x175] ;  /* 0x00c05d40ff137b82 */ /* 0x000ea20000000000 */
[----:B-----5:R-:W-:Y:S07]  /*28c0*/  STG.E.U8 desc[UR8][R2.64+0x85], R13 ;  /* 0x0000850d02007986 */ /* 0x020fee000c101108 */
[----:B------:R-:W5:Y:S01]  /*28d0*/  LDC.U8 R25, c[0x3][0x177] ;  /* 0x00c05dc0ff197b82 */ /* 0x000f620000000000 */
[----:B---3--:R-:W-:Y:S07]  /*28e0*/  STG.E.U8 desc[UR8][R2.64+0xd6], R15 ;  /* 0x0000d60f02007986 */ /* 0x008fee000c101108 */
[----:B------:R-:W3:Y:S01]  /*28f0*/  LDC.U8 R27, c[0x3][0x1c8] ;  /* 0x00c07200ff1b7b82 */ /* 0x000ee20000000000 */
[----:B0-----:R-:W-:Y:S07]  /*2900*/  STG.E.U8 desc[UR8][R2.64+0x127], R17 ;  /* 0x0001271102007986 */ /* 0x001fee000c101108 */
[----:B------:R-:W0:Y:S01]  /*2910*/  LDC.U8 R12, c[0x3][0x1cb] ;  /* 0x00c072c0ff0c7b82 */ /* 0x000e220000000000 */
[----:B--2---:R-:W-:Y:S07]  /*2920*/  STG.E.U8 desc[UR8][R2.64+0xd7], R19 ;  /* 0x0000d71302007986 */ /* 0x004fee000c101108 */
[----:B------:R-:W2:Y:S01]  /*2930*/  LDC.U8 R14, c[0x3][0x17a] ;  /* 0x00c05e80ff0e7b82 */ /* 0x000ea20000000000 */
[----:B-----5:R5:W-:Y:S07]  /*2940*/  STG.E.U8 desc[UR8][R2.64+0xd9], R25 ;  /* 0x0000d91902007986 */ /* 0x020bee000c101108 */
[----:B------:R-:W4:Y:S01]  /*2950*/  LDC.U8 R16, c[0x3][0x17b] ;  /* 0x00c05ec0ff107b82 */ /* 0x000f220000000000 */
[----:B---3--:R-:W-:Y:S07]  /*2960*/  STG.E.U8 desc[UR8][R2.64+0x12a], R27 ;  /* 0x00012a1b02007986 */ /* 0x008fee000c101108 */
[----:B------:R-:W3:Y:S01]  /*2970*/  LDC.U8 R18, c[0x3][0x1cc] ;  /* 0x00c07300ff127b82 */ /* 0x000ee20000000000 */
[----:B0-----:R-:W-:Y:S07]  /*2980*/  STG.E.U8 desc[UR8][R2.64+0x12d], R12 ;  /* 0x00012d0c02007986 */ /* 0x001fee000c101108 */
[----:B------:R-:W0:Y:S01]  /*2990*/  LDC.U8 R20, c[0x3][0x12b] ;  /* 0x00c04ac0ff147b82 */ /* 0x000e220000000000 */
[----:B--2---:R-:W-:Y:S07]  /*29a0*/  STG.E.U8 desc[UR8][R2.64+0xdc], R14 ;  /* 0x0000dc0e02007986 */ /* 0x004fee000c101108 */
[----:B------:R-:W2:Y:S01]  /*29b0*/  LDC.U8 R22, c[0x3][0x17c] ;  /* 0x00c05f00ff167b82 */ /* 0x000ea20000000000 */
[----:B----4-:R-:W-:Y:S07]  /*29c0*/  STG.E.U8 desc[UR8][R2.64+0xdd], R16 ;  /* 0x0000dd1002007986 */ /* 0x010fee000c101108 */
        /* <DEDUP_REMOVED lines=12> */
[----:B------:R-:W0:Y:S01]  /*2a90*/  LDC.64 R4, c[0x3][0x130] ;  /* 0x00c04c00ff047b82 */ /* 0x000e220000000a00 */
[----:B--2---:R-:W-:Y:S07]  /*2aa0*/  STG.E.U8 desc[UR8][R2.64+0x91], R9 ;  /* 0x0000910902007986 */ /* 0x004fee000c101108 */
[----:B------:R-:W2:Y:S01]  /*2ab0*/  LDC.U8 R23, c[0x3][0x1d0] ;  /* 0x00c07400ff177b82 */ /* 0x000ea20000000000 */
[----:B----4-:R-:W-:Y:S07]  /*2ac0*/  STG.E.U8 desc[UR8][R2.64+0xe2], R11 ;  /* 0x0000e20b02007986 */ /* 0x010fee000c101108 */
[----:B-1----:R-:W1:Y:S01]  /*2ad0*/  LDC.64 R6, c[0x3][0x138] ;  /* 0x00c04e00ff067b82 */ /* 0x002e620000000a00 */
[----:B---3--:R3:W-:Y:S07]  /*2ae0*/  STG.E.U8 desc[UR8][R2.64+0x89], R29 ;  /* 0x0000891d02007986 */ /* 0x0087ee000c101108 */
[----:B-----5:R-:W4:Y:S01]  /*2af0*/  LDC.U8 R25, c[0x3][0x1d1] ;  /* 0x00c07440ff197b82 */ /* 0x020f220000000000 */
[----:B0-----:R-:W-:-:S02]  /*2b00*/  PRMT R5, R5, 0x7772, RZ ;  /* 0x0000777205057816 */ /* 0x001fc400000000ff */
[----:B---3--:R-:W-:-:S05]  /*2b10*/  PRMT R29, R4, 0x7772, RZ ;  /* 0x00007772041d7816 */ /* 0x008fca00000000ff */
[----:B------:R-:W0:Y:S01]  /*2b20*/  LDC.U8 R12, c[0x3][0x181] ;  /* 0x00c06040ff0c7b82 */ /* 0x000e220000000000 */
[----:B--2---:R1:W-:Y:S04]  /*2b30*/  STG.E.U8 desc[UR8][R2.64+0x132], R23 ;  /* 0x0001321702007986 */ /* 0x0043e8000c101108 */
[----:B------:R-:W-:Y:S03]  /*2b40*/  STG.E.U8 desc[UR8][R2.64+0x94], R29 ;  /* 0x0000941d02007986 */ /* 0x000fe6000c101108 */
[----:B------:R-:W2:Y:S01]  /*2b50*/  LDC.U8 R14, c[0x3][0x1d2] ;  /* 0x00c07480ff0e7b82 */ /* 0x000ea20000000000 */
[----:B-1----:R-:W-:-:S07]  /*2b60*/  PRMT R23, R6, 0x7770, RZ ;  /* 0x0000777006177816 */ /* 0x002fce00000000ff */
[----:B------:R-:W1:Y:S01]  /*2b70*/  LDC.U8 R16, c[0x3][0x1d3] ;  /* 0x00c074c0ff107b82 */ /* 0x000e620000000000 */
[----:B----4-:R-:W-:Y:S07]  /*2b80*/  STG.E.U8 desc[UR8][R2.64+0x133], R25 ;  /* 0x0001331902007986 */ /* 0x010fee000c101108 */
[----:B------:R-:W3:Y:S01]  /*2b90*/  LDC.U8 R18, c[0x3][0x182] ;  /* 0x00c06080ff127b82 */ /* 0x000ee20000000000 */
[----:B0-----:R-:W-:Y:S07]  /*2ba0*/  STG.E.U8 desc[UR8][R2.64+0xe3], R12 ;  /* 0x0000e30c02007986 */ /* 0x001fee000c101108 */
[----:B------:R-:W0:Y:S01]  /*2bb0*/  LDC.U8 R20, c[0x3][0x183] ;  /* 0x00c060c0ff147b82 */ /* 0x000e220000000000 */
[----:B--2---:R-:W-:Y:S07]  /*2bc0*/  STG.E.U8 desc[UR8][R2.64+0x134], R14 ;  /* 0x0001340e02007986 */ /* 0x004fee000c101108 */
[----:B------:R-:W2:Y:S01]  /*2bd0*/  LDC.U8 R22, c[0x3][0x1d4] ;  /* 0x00c07500ff167b82 */ /* 0x000ea20000000000 */
[----:B-1----:R-:W-:Y:S07]  /*2be0*/  STG.E.U8 desc[UR8][R2.64+0x135], R16 ;  /* 0x0001351002007986 */ /* 0x002fee000c101108 */
[----:B------:R-:W1:Y:S01]  /*2bf0*/  LDC.U8 R24, c[0x3][0x133] ;  /* 0x00c04cc0ff187b82 */ /* 0x000e620000000000 */
[----:B---3--:R-:W-:Y:S07]  /*2c00*/  STG.E.U8 desc[UR8][R2.64+0xe4], R18 ;  /* 0x0000e41202007986 */ /* 0x008fee000c101108 */
        /* <DEDUP_REMOVED lines=9> */
[----:B0-----:R0:W-:Y:S07]  /*2ca0*/  STG.E.U8 desc[UR8][R2.64+0x137], R13 ;  /* 0x0001370d02007986 */ /* 0x0011ee000c101108 */
[----:B------:R-:W4:Y:S01]  /*2cb0*/  LDC.U8 R21, c[0x3][0x1d7] ;  /* 0x00c075c0ff157b82 */ /* 0x000f220000000000 */
[----:B--2---:R2:W-:Y:S01]  /*2cc0*/  STG.E.U8 desc[UR8][R2.64+0xe7], R15 ;  /* 0x0000e70f02007986 */ /* 0x0045e2000c101108 */
[----:B0-----:R-:W-:-:S06]  /*2cd0*/  PRMT R13, R7, 0x7770, RZ ;  /* 0x00007770070d7816 */ /* 0x001fcc00000000ff */
[----:B------:R-:W0:Y:S01]  /*2ce0*/  LDC.64 R8, c[0x3][0x138] ;  /* 0x00c04e00ff087b82 */ /* 0x000e220000000a00 */
[----:B-1----:R-:W-:Y:S07]  /*2cf0*/  STG.E.U8 desc[UR8][R2.64+0x138], R17 ;  /* 0x0001381102007986 */ /* 0x002fee000c101108 */
[----:B------:R-:W1:Y:S01]  /*2d00*/  LDC.64 R10, c[0x3][0x138] ;  /* 0x00c04e00ff0a7b82 */ /* 0x000e620000000a00 */
[----:B---3--:R-:W-:Y:S04]  /*2d10*/  STG.E.U8 desc[UR8][R2.64+0xe8], R19 ;  /* 0x0000e81302007986 */ /* 0x008fe8000c101108 */
[----:B----4-:R-:W-:Y:S03]  /*2d20*/  STG.E.U8 desc[UR8][R2.64+0x139], R21 ;  /* 0x0001391502007986 */ /* 0x010fe6000c101108 */
[----:B------:R-:W3:Y:S01]  /*2d30*/  LDC.U8 R25, c[0x3][0x187] ;  /* 0x00c061c0ff197b82 */ /* 0x000ee20000000000 */
[----:B------:R-:W-:Y:S01]  /*2d40*/  STG.E.U8 desc[UR8][R2.64+0x9a], R23 ;  /* 0x00009a1702007986 */ /* 0x000fe2000c101108 */
[----:B0-----:R-:W-:-:S06]  /*2d50*/  PRMT R9, R9, 0x7771, RZ ;  /* 0x0000777109097816 */ /* 0x001fcc00000000ff */
[----:B------:R-:W0:Y:S01]  /*2d60*/  LDC.U8 R29, c[0x3][0x1d8] ;  /* 0x00c07600ff1d7b82 */ /* 0x000e220000000000 */
[----:B------:R-:W-:Y:S04]  /*2d70*/  STG.E.U8 desc[UR8][R2.64+0x9e], R13 ;  /* 0x00009e0d02007986 */ /* 0x000fe8000c101108 */
[----:B------:R-:W-:Y:S01]  /*2d80*/  STG.E.U8 desc[UR8][R2.64+0x9f], R9 ;  /* 0x00009f0902007986 */ /* 0x000fe2000c101108 */
[----:B-1----:R-:W-:Y:S02]  /*2d90*/  PRMT R11, R11, 0x7772, RZ ;  /* 0x000077720b0b7816 */ /* 0x002fe400000000ff */
[----:B------:R-:W1:Y:S01]  /*2da0*/  LDC.U8 R27, c[0x3][0x137] ;  /* 0x00c04dc0ff1b7b82 */ /* 0x000e620000000000 */
[----:B------:R-:W-:Y:S01]  /*2db0*/  PRMT R7, R10, 0x7772, RZ ;  /* 0x000077720a077816 */ /* 0x000fe200000000ff */
[----:B------:R4:W-:Y:S04]  /*2dc0*/  STG.E.U8 desc[UR8][R2.64+0x98], R5 ;  /* 0x0000980502007986 */ /* 0x0009e8000c101108 */
[----:B------:R5:W-:Y:S02]  /*2dd0*/  STG.E.U8 desc[UR8][R2.64+0xa0], R11 ;  /* 0x0000a00b02007986 */ /* 0x000be4000c101108 */
[----:B--2---:R-:W2:Y:S02]  /*2de0*/  LDC.U8 R15, c[0x3][0x188] ;  /* 0x00c06200ff0f7b82 */ /* 0x004ea40000000000 */
[----:B------:R-:W-:Y:S01]  /*2df0*/  STG.E.U8 desc[UR8][R2.64+0x9c], R7 ;  /* 0x00009c0702007986 */ /* 0x000fe2000c101108 */
[----:B----4-:R-:W-:-:S03]  /*2e00*/  PRMT R5, R8, 0x7771, RZ ;  /* 0x0000777108057816 */ /* 0x010fc600000000ff */
[----:B---3--:R3:W-:Y:S02]  /*2e10*/  STG.E.U8 desc[UR8][R2.64+0xe9], R25 ;  /* 0x0000e91902007986 */ /* 0x0087e4000c101108 */
[----:B------:R-:W4:Y:S02]  /*2e20*/  LDC.U8 R17, c[0x3][0x1d9] ;  /* 0x00c07640ff117b82 */ /* 0x000f240000000000 */
[----:B0-----:R0:W-:Y:S04]  /*2e30*/  STG.E.U8 desc[UR8][R2.64+0x13a], R29 ;  /* 0x00013a1d02007986 */ /* 0x0011e8000c101108 */
[----:B------:R-:W-:Y:S02]  /*2e40*/  STG.E.U8 desc[UR8][R2.64+0x9b], R5 ;  /* 0x00009b0502007986 */ /* 0x000fe4000c101108 */
[----:B------:R-:W5:Y:S02]  /*2e50*/  LDC.U8 R19, c[0x3][0x189] ;  /* 0x00c06240ff137b82 */ /* 0x000f640000000000 */
[----:B-1----:R1:W-:Y:S06]  /*2e60*/  STG.E.U8 desc[UR8][R2.64+0x99], R27 ;  /* 0x0000991b02007986 */ /* 0x0023ec000c101108 */
[----:B------:R-:W3:Y:S01]  /*2e70*/  LDC.U8 R6, c[0x3][0x1db] ;  /* 0x00c076c0ff067b82 */ /* 0x000ee20000000000 */
[----:B--2---:R2:W-:Y:S07]  /*2e80*/  STG.E.U8 desc[UR8][R2.64+0xea], R15 ;  /* 0x0000ea0f02007986 */ /* 0x0045ee000c101108 */
[----:B------:R-:W0:Y:S01]  /*2e90*/  LDC.U8 R12, c[0x3][0x18a] ;  /* 0x00c06280ff0c7b82 */ /* 0x000e220000000000 */
[----:B----4-:R4:W-:Y:S07]  /*2ea0*/  STG.E.U8 desc[UR8][R2.64+0x13b], R17 ;  /* 0x00013b1102007986 */ /* 0x0109ee000c101108 */
[----:B------:R-:W1:Y:S01]  /*2eb0*/  LDC.U8 R14, c[0x3][0x18b] ;  /* 0x00c062c0ff0e7b82 */ /* 0x000e620000000000 */
[----:B-----5:R5:W-:Y:S07]  /*2ec0*/  STG.E.U8 desc[UR8][R2.64+0xeb], R19 ;  /* 0x0000eb1302007986 */ /* 0x020bee000c101108 */
[----:B------:R-:W2:Y:S01]  /*2ed0*/  LDC.U8 R21, c[0x3][0x1dc] ;  /* 0x00c07700ff157b82 */ /* 0x000ea20000000000 */
[----:B---3--:R-:W-:Y:S07]  /*2ee0*/  STG.E.U8 desc[UR8][R2.64+0x13d], R6 ;  /* 0x00013d0602007986 */ /* 0x008fee000c101108 */
[----:B------:R-:W3:Y:S01]  /*2ef0*/  LDC.U8 R23, c[0x3][0x13b] ;  /* 0x00c04ec0ff177b82 */ /* 0x000ee20000000000 */
[----:B0-----:R-:W-:Y:S07]  /*2f00*/  STG.E.U8 desc[UR8][R2.64+0xec], R12 ;  /* 0x0000ec0c02007986 */ /* 0x001fee000c101108 */
[----:B------:R-:W0:Y:S01]  /*2f10*/  LDC.U8 R4, c[0x3][0x1da] ;  /* 0x00c07680ff047b82 */ /* 0x000e220000000000 */
[----:B-1----:R-:W-:Y:S07]  /*2f20*/  STG.E.U8 desc[UR8][R2.64+0xed], R14 ;  /* 0x0000ed0e02007986 */ /* 0x002fee000c101108 */
[----:B------:R-:W1:Y:S01]  /*2f30*/  LDC R9, c[0x3][0x140] ;  /* 0x00c05000ff097b82 */ /* 0x000e620000000800 */
[----:B--2---:R2:W-:Y:S07]  /*2f40*/  STG.E.U8 desc[UR8][R2.64+0x13e], R21 ;  /* 0x00013e1502007986 */ /* 0x0045ee000c101108 */
[----:B------:R-:W4:Y:S01]  /*2f50*/  LDC R11, c[0x3][0x140] ;  /* 0x00c05000ff0b7b82 */ /* 0x000f220000000800 */
[----:B---3--:R3:W-:Y:S07]  /*2f60*/  STG.E.U8 desc[UR8][R2.64+0x9d], R23 ;  /* 0x00009d1702007986 */ /* 0x0087ee000c101108 */
[----:B------:R-:W5:Y:S01]  /*2f70*/  LDC R13, c[0x3][0x140] ;  /* 0x00c05000ff0d7b82 */ /* 0x000f620000000800 */
[----:B0-----:R0:W-:Y:S07]  /*2f80*/  STG.E.U8 desc[UR8][R2.64+0x13c], R4 ;  /* 0x00013c0402007986 */ /* 0x0011ee000c101108 */
[----:B------:R-:W2:Y:S01]  /*2f90*/  LDC.U8 R8, c[0x3][0x18c] ;  /* 0x00c06300ff087b82 */ /* 0x000ea20000000000 */
[----:B-1----:R-:W-:-:S05]  /*2fa0*/  PRMT R9, R9, 0x7770, RZ ;  /* 0x0000777009097816 */ /* 0x002fca00000000ff */
[----:B------:R-:W-:Y:S02]  /*2fb0*/  STG.E.U8 desc[UR8][R2.64+0xa2], R9 ;  /* 0x0000a20902007986 */ /* 0x000fe4000c101108 */
[----:B------:R-:W1:Y:S01]  /*2fc0*/  LDC.U8 R10, c[0x3][0x1dd] ;  /* 0x00c07740ff0a7b82 */ /* 0x000e620000000000 */
[----:B----4-:R-:W-:-:S05]  /*2fd0*/  PRMT R11, R11, 0x7771, RZ ;  /* 0x000077710b0b7816 */ /* 0x010fca00000000ff */
[----:B------:R-:W-:Y:S02]  /*2fe0*/  STG.E.U8 desc[UR8][R2.64+0xa3], R11 ;  /* 0x0000a30b02007986 */ /* 0x000fe4000c101108 */
[----:B------:R-:W4:Y:S01]  /*2ff0*/  LDC.U8 R25, c[0x3][0x18d] ;  /* 0x00c06340ff197b82 */ /* 0x000f220000000000 */
[----:B-----5:R-:W-:-:S05]  /*3000*/  PRMT R13, R13, 0x7772, RZ ;  /* 0x000077720d0d7816 */ /* 0x020fca00000000ff */
[----:B------:R-:W-:Y:S02]  /*3010*/  STG.E.U8 desc[UR8][R2.64+0xa4], R13 ;  /* 0x0000a40d02007986 */ /* 0x000fe4000c101108 */
[----:B------:R-:W5:Y:S02]  /*3020*/  LDC.U8 R29, c[0x3][0x1de] ;  /* 0x00c07780ff1d7b82 */ /* 0x000f640000000000 */
[----:B--2---:R-:W-:Y:S06]  /*3030*/  STG.E.U8 desc[UR8][R2.64+0xee], R8 ;  /* 0x0000ee0802007986 */ /* 0x004fec000c101108 */
[----:B------:R-:W2:Y:S01]  /*3040*/  LDC.U8 R27, c[0x3][0x1df] ;  /* 0x00c077c0ff1b7b82 */ /* 0x000ea20000000000 */
[----:B-1----:R-:W-:Y:S07]  /*3050*/  STG.E.U8 desc[UR8][R2.64+0x13f], R10 ;  /* 0x00013f0a02007986 */ /* 0x002fee000c101108 */
[----:B------:R-:W1:Y:S01]  /*3060*/  LDC.U8 R15, c[0x3][0x18e] ;  /* 0x00c06380ff0f7b82 */ /* 0x000e620000000000 */
[----:B----4-:R-:W-:Y:S07]  /*3070*/  STG.E.U8 desc[UR8][R2.64+0xef], R25 ;  /* 0x0000ef1902007986 */ /* 0x010fee000c101108 */
[----:B------:R-:W4:Y:S01]  /*3080*/  LDC.U8 R17, c[0x3][0x18f] ;  /* 0x00c063c0ff117b82 */ /* 0x000f220000000000 */
[----:B-----5:R-:W-:Y:S07]  /*3090*/  STG.E.U8 desc[UR8][R2.64+0x140], R29 ;  /* 0x0001401d02007986 */ /* 0x020fee000c101108 */
[----:B------:R-:W5:Y:S01]  /*30a0*/  LDC.U8 R19, c[0x3][0x1e0] ;  /* 0x00c07800ff137b82 */ /* 0x000f620000000000 */
[----:B--2---:R-:W-:Y:S07]  /*30b0*/  STG.E.U8 desc[UR8][R2.64+0x141], R27 ;  /* 0x0001411b02007986 */ /* 0x004fee000c101108 */
        /* <DEDUP_REMOVED lines=18> */
[----:B---3--:R-:W1:Y:S01]  /*31e0*/  LDC.U8 R23, c[0x3][0x1e5] ;  /* 0x00c07940ff177b82 */ /* 0x008e620000000000 */
[----:B----4-:R-:W-:Y:S07]  /*31f0*/  STG.E.U8 desc[UR8][R2.64+0x146], R18 ;  /* 0x0001461202007986 */ /* 0x010fee000c101108 */
[----:B0-----:R-:W0:Y:S01]  /*3200*/  LDC.U8 R4, c[0x3][0x13f] ;  /* 0x00c04fc0ff047b82 */ /* 0x001e220000000000 */
[----:B-----5:R-:W-:Y:S07]  /*3210*/  STG.E.U8 desc[UR8][R2.64+0xa5], R20 ;  /* 0x0000a51402007986 */ /* 0x020fee000c101108 */
[----:B------:R-:W3:Y:S01]  /*3220*/  LDC.U8 R5, c[0x3][0x190] ;  /* 0x00c06400ff057b82 */ /* 0x000ee20000000000 */
[----:B--2---:R-:W-:Y:S04]  /*3230*/  STG.E.U8 desc[UR8][R2.64+0xf6], R22 ;  /* 0x0000f61602007986 */ /* 0x004fe8000c101108 */
[----:B-1----:R-:W-:Y:S04]  /*3240*/  STG.E.U8 desc[UR8][R2.64+0x147], R23 ;  /* 0x0001471702007986 */ /* 0x002fe8000c101108 */
[----:B0-----:R0:W-:Y:S04]  /*3250*/  STG.E.U8 desc[UR8][R2.64+0xa1], R4 ;  /* 0x0000a10402007986 */ /* 0x0011e8000c101108 */
[----:B---3--:R1:W-:Y:S01]  /*3260*/  STG.E.U8 desc[UR8][R2.64+0xf2], R5 ;  /* 0x0000f20502007986 */ /* 0x0083e2000c101108 */
[----:B0-----:R-:W-:-:S05]  /*3270*/  IADD3 R4, P0, PT, R2, 0xa6, RZ ;  /* 0x000000a602047810 */ /* 0x001fca0007f1e0ff */
[----:B-1----:R-:W-:Y:S01]  /*3280*/  IMAD.X R5, RZ, RZ, R3, P0 ;  /* 0x000000ffff057224 */ /* 0x002fe200000e0603 */
[----:B------:R-:W-:Y:S07]  /*3290*/  BRA.U !UP0, `(.L_x_20) ;  /* 0x0000000908b07547 */ /* 0x000fee000b800000 */
[----:B------:R-:W-:Y:S02]  /*32a0*/  UISETP.GE.U32.AND UP1, UPT, UR5, 0x4, UPT ;  /* 0x000000040500788c */ /* 0x000fe4000bf26070 */
[----:B------:R-:W-:Y:S01]  /*32b0*/  ULOP3.LUT UR6, UR5, 0x3, URZ, 0xc0, !UPT ;  /* 0x0000000305067892 */ /* 0x000fe2000f8ec0ff */
[----:B------:R-:W-:-:S03]  /*32c0*/  UMOV UR4, URZ ;  /* 0x000000ff00047c82 */ /* 0x000fc60008000000 */
[----:B------:R-:W-:-:S03]  /*32d0*/  UISETP.NE.AND UP0, UPT, UR6, URZ, UPT ;  /* 0x000000ff0600728c */ /* 0x000fc6000bf05270 */
[----:B------:R-:W-:Y:S08]  /*32e0*/  BRA.U !UP1, `(.L_x_21) ;  /* 0x0000000509ec7547 */ /* 0x000ff0000b800000 */
[----:B------:R-:W-:Y:S01]  /*32f0*/  IADD3 R6, P0, PT, R2, 0x7, RZ ;  /* 0x0000000702067810 */ /* 0x000fe20007f1e0ff */
[----:B------:R-:W-:Y:S01]  /*3300*/  ULOP3.LUT UR4, UR5, 0xfffffffc, URZ, 0xc0, !UPT ;  /* 0xfffffffc05047892 */ /* 0x000fe2000f8ec0ff */
[----:B------:R-:W-:-:S03]  /*3310*/  IMAD.MOV.U32 R8, RZ, RZ, 0x52 ;  /* 0x00000052ff087424 */ /* 0x000fc600078e00ff */
[----:B------:R-:W-:Y:S01]  /*3320*/  IMAD.X R7, RZ, RZ, R3, P0 ;  /* 0x000000ffff077224 */ /* 0x000fe200000e0603 */
[----:B------:R-:W-:-:S12]  /*3330*/  UIADD3 UR5, UPT, UPT, -UR4, URZ, URZ ;  /* 0x000000ff04057290 */ /* 0x000fd8000fffe1ff */
.L_x_22:
[----:B-1----:R-:W2:Y:S01]  /*3340*/  LDG.E.S8 R10, desc[UR8][R6.64+-0x3] ;  /* 0xfffffd08060a7981 */ /* 0x002ea2000c1e1300 */
        /* <DEDUP_REMOVED lines=109> */
[----:B------:R-:W-:Y:S01]  /*3a20*/  UIADD3 UR5, UPT, UPT, UR5, 0x4, URZ ;  /* 0x0000000405057890 */ /* 0x000fe2000fffe0ff */
[----:B------:R-:W-:Y:S01]  /*3a30*/  IADD3 R6, P0, PT, R6, 0x4, RZ ;  /* 0x0000000406067810 */ /* 0x000fe20007f1e0ff */
[----:B------:R-:W-:Y:S02]  /*3a40*/  VIADD R8, R8, 0x4 ;  /* 0x0000000408087836 */ /* 0x000fe40000000000 */
[----:B------:R-:W-:Y:S02]  /*3a50*/  UISETP.NE.AND UP1, UPT, UR5, URZ, UPT ;  /* 0x000000ff0500728c */ /* 0x000fe4000bf25270 */
[----:B------:R-:W-:Y:S02]  /*3a60*/  IMAD.X R7, RZ, RZ, R7, P0 ;  /* 0x000000ffff077224 */ /* 0x000fe400000e0607 */
[----:B--2---:R-:W-:-:S05]  /*3a70*/  VIADD R9, R9, 0x1 ;  /* 0x0000000109097836 */ /* 0x004fca0000000000 */
[----:B------:R1:W-:Y:S01]  /*3a80*/  STG.E.U8 desc[UR8][R12.64+0xf7], R9 ;  /* 0x0000f7090c007986 */ /* 0x0003e2000c101108 */
[----:B------:R-:W-:Y:S05]  /*3a90*/  BRA.U UP1, `(.L_x_22) ;  /* 0xfffffff901287547 */ /* 0x000fea000b83ffff */
.L_x_21:
[----:B------:R-:W-:Y:S05]  /*3aa0*/  BRA.U !UP0, `(.L_x_20) ;  /* 0x0000000108ac7547 */ /* 0x000fea000b800000 */
[----:B------:R-:W0:Y:S01]  /*3ab0*/  LDCU.64 UR10, c[0x0][0x380] ;  /* 0x00007000ff0a77ac */ /* 0x000e220008000a00 */
[----:B------:R-:W-:Y:S02]  /*3ac0*/  IMAD.U32 R6, RZ, RZ, UR4 ;  /* 0x00000004ff067e24 */ /* 0x000fe4000f8e00ff */
[----:B------:R-:W-:Y:S01]  /*3ad0*/  IMAD.MOV.U32 R7, RZ, RZ, RZ ;  /* 0x000000ffff077224 */ /* 0x000fe200078e00ff */
[----:B------:R-:W-:Y:S02]  /*3ae0*/  UIADD3 UR5, UPT, UPT, UR4, 0x51, URZ ;  /* 0x0000005104057890 */ /* 0x000fe4000fffe0ff */
[----:B------:R-:W-:Y:S01]  /*3af0*/  UIADD3 UR4, UPT, UPT, -UR6, URZ, URZ ;  /* 0x000000ff06047290 */ /* 0x000fe2000fffe1ff */
[----:B------:R-:W-:-:S04]  /*3b00*/  IMAD.WIDE R6, R0, 0x148, R6 ;  /* 0x0000014800067825 */ /* 0x000fc800078e0206 */
[----:B------:R-:W-:Y:S01]  /*3b10*/  IMAD.U32 R8, RZ, RZ, UR5 ;  /* 0x00000005ff087e24 */ /* 0x000fe2000f8e00ff */
[----:B0-----:R-:W-:-:S04]  /*3b20*/  IADD3 R6, P0, PT, R6, UR10, RZ ;  /* 0x0000000a06067c10 */ /* 0x001fc8000ff1e0ff */
[----:B------:R-:W-:-:S04]  /*3b30*/  IADD3 R6, P1, PT, R6, 0x4, RZ ;  /* 0x0000000406067810 */ /* 0x000fc80007f3e0ff */
[----:B------:R-:W-:-:S09]  /*3b40*/  IADD3.X R7, PT, PT, RZ, UR11, R7, P1, P0 ;  /* 0x0000000bff077c10 */ /* 0x000fd20008fe0407 */
.L_x_23:
[----:B-12---:R-:W2:Y:S01]  /*3b50*/  LDG.E.S8 R10, desc[UR8][R6.64] ;  /* 0x00000008060a7981 */ /* 0x006ea2000c1e1300 */
        /* <DEDUP_REMOVED lines=23> */
[----:B------:R-:W3:Y:S01]  /*3cd0*/  LDG.E.U8 R9, desc[UR8][R10.64+0xf7] ;  /* 0x0000f7080a097981 */ /* 0x000ee2000c1e1100 */
[----:B------:R-:W-:Y:S01]  /*3ce0*/  UIADD3 UR4, UPT, UPT, UR4, 0x1, URZ ;  /* 0x0000000104047890 */ /* 0x000fe2000fffe0ff */
[----:B------:R-:W-:Y:S01]  /*3cf0*/  IADD3 R6, P0, PT, R6, 0x1, RZ ;  /* 0x0000000106067810 */ /* 0x000fe20007f1e0ff */
[----:B------:R-:W-:Y:S02]  /*3d00*/  VIADD R8, R8, 0x1 ;  /* 0x0000000108087836 */ /* 0x000fe40000000000 */
[----:B------:R-:W-:Y:S02]  /*3d10*/  UISETP.NE.AND UP0, UPT, UR4, URZ, UPT ;  /* 0x000000ff0400728c */ /* 0x000fe4000bf05270 */
[----:B------:R-:W-:Y:S02]  /*3d20*/  IMAD.X R7, RZ, RZ, R7, P0 ;  /* 0x000000ffff077224 */ /* 0x000fe400000e0607 */
[----:B---3--:R-:W-:-:S05]  /*3d30*/  VIADD R9, R9, 0x1 ;  /* 0x0000000109097836 */ /* 0x008fca0000000000 */
[----:B------:R2:W-:Y:S01]  /*3d40*/  STG.E.U8 desc[UR8][R10.64+0xf7], R9 ;  /* 0x0000f7090a007986 */ /* 0x0005e2000c101108 */
[----:B------:R-:W-:Y:S05]  /*3d50*/  BRA.U UP0, `(.L_x_23) ;  /* 0xfffffffd007c7547 */ /* 0x000fea000b83ffff */
.L_x_20:
[----:B------:R-:W-:Y:S01]  /*3d60*/  IMAD.MOV.U32 R19, RZ, RZ, RZ ;  /* 0x000000ffff137224 */ /* 0x000fe200078e00ff */
[----:B------:R-:W-:-:S06]  /*3d70*/  UMOV UR4, URZ ;  /* 0x000000ff00047c82 */ /* 0x000fcc0008000000 */
.L_x_24:
[----:B------:R-:W3:Y:S04]  /*3d80*/  LDG.E.S8 R21, desc[UR8][R4.64+-0x51] ;  /* 0xffffaf0804157981 */ /* 0x000ee8000c1e1300 */
[----:B------:R-:W4:Y:S04]  /*3d90*/  LDG.E.S8 R22, desc[UR8][R4.64] ;  /* 0x0000000804167981 */ /* 0x000f28000c1e1300 */
[----:B------:R-:W5:Y:S04]  /*3da0*/  LDG.E.S8 R24, desc[UR8][R4.64+0x51] ;  /* 0x0000510804187981 */ /* 0x000f68000c1e1300 */
[----:B------:R-:W5:Y:S04]  /*3db0*/  LDG.E.S8 R25, desc[UR8][R4.64+-0x50] ;  /* 0xffffb00804197981 */ /* 0x000f68000c1e1300 */
[----:B------:R-:W5:Y:S04]  /*3dc0*/  LDG.E.S8 R20, desc[UR8][R4.64+0x1] ;  /* 0x0000010804147981 */ /* 0x000f68000c1e1300 */
[----:B------:R-:W5:Y:S04]  /*3dd0*/  LDG.E.S8 R18, desc[UR8][R4.64+0x52] ;  /* 0x0000520804127981 */ /* 0x000f68000c1e1300 */
[----:B-12---:R-:W2:Y:S04]  /*3de0*/  LDG.E.S8 R17, desc[UR8][R4.64+-0x4f] ;  /* 0xffffb10804117981 */ /* 0x006ea8000c1e1300 */
[----:B------:R-:W2:Y:S04]  /*3df0*/  LDG.E.S8 R16, desc[UR8][R4.64+0x2] ;  /* 0x0000020804107981 */ /* 0x000ea8000c1e1300 */
        /* <DEDUP_REMOVED lines=9> */
[----:B------:R-:W2:Y:S01]  /*3e90*/  LDG.E.S8 R6, desc[UR8][R4.64+0x5] ;  /* 0x0000050804067981 */ /* 0x000ea2000c1e1300 */
[C---:B---3--:R-:W-:Y:S01]  /*3ea0*/  ISETP.NE.AND P1, PT, R21.reuse, RZ, PT ;  /* 0x000000ff1500720c */ /* 0x048fe20003f25270 */
[----:B------:R-:W-:-:S02]  /*3eb0*/  VIADD R21, R21, 0xffffffff ;  /* 0xffffffff15157836 */ /* 0x000fc40000000000 */
[C---:B----4-:R-:W-:Y:S01]  /*3ec0*/  VIADD R23, R22.reuse, 0xffffffff ;  /* 0xffffffff16177836 */ /* 0x050fe20000000000 */
[----:B------:R-:W-:Y:S02]  /*3ed0*/  ISETP.NE.AND P2, PT, R22, RZ, PT ;  /* 0x000000ff1600720c */ /* 0x000fe40003f45270 */
[----:B------:R-:W-:Y:S02]  /*3ee0*/  SEL R22, R21, 0x1, P1 ;  /* 0x0000000115167807 */ /* 0x000fe40000800000 */
[C---:B-----5:R-:W-:Y:S01]  /*3ef0*/  ISETP.NE.AND P0, PT, R24.reuse, RZ, PT ;  /* 0x000000ff1800720c */ /* 0x060fe20003f05270 */
[----:B------:R-:W-:Y:S01]  /*3f00*/  VIADD R24, R24, 0xffffffff ;  /* 0xffffffff18187836 */ /* 0x000fe20000000000 */
[----:B------:R-:W-:Y:S01]  /*3f10*/  SEL R23, R23, 0x1, P2 ;  /* 0x0000000117177807 */ /* 0x000fe20001000000 */
[----:B------:R-:W3:Y:S01]  /*3f20*/  LDG.E.S8 R21, desc[UR8][R4.64+0x6] ;  /* 0x0000060804157981 */ /* 0x000ee2000c1e1300 */
[C---:B------:R-:W-:Y:S01]  /*3f30*/  ISETP.NE.AND P1, PT, R25.reuse, RZ, PT ;  /* 0x000000ff1900720c */ /* 0x040fe20003f25270 */
[----:B------:R-:W-:Y:S01]  /*3f40*/  VIADD R25, R25, 0xffffffff ;  /* 0xffffffff19197836 */ /* 0x000fe20000000000 */
[----:B------:R-:W-:-:S02]  /*3f50*/  IADD3 R22, PT, PT, R23, R19, R22 ;  /* 0x0000001317167210 */ /* 0x000fc40007ffe016 */
[----:B------:R-:W4:Y:S01]  /*3f60*/  LDG.E.S8 R19, desc[UR8][R4.64+-0x4b] ;  /* 0xffffb50804137981 */ /* 0x000f22000c1e1300 */
[----:B------:R-:W-:Y:S02]  /*3f70*/  SEL R23, R24, 0x1, P0 ;  /* 0x0000000118177807 */ /* 0x000fe40000000000 */
[----:B------:R-:W-:Y:S02]  /*3f80*/  SEL R25, R25, 0x1, P1 ;  /* 0x0000000119197807 */ /* 0x000fe40000800000 */
[C---:B------:R-:W-:Y:S01]  /*3f90*/  ISETP.NE.AND P0, PT, R20.reuse, RZ, PT ;  /* 0x000000ff1400720c */ /* 0x040fe20003f05270 */
[----:B------:R-:W-:Y:S01]  /*3fa0*/  VIADD R20, R20, 0xffffffff ;  /* 0xffffffff14147836 */ /* 0x000fe20000000000 */
[C---:B------:R-:W-:Y:S01]  /*3fb0*/  ISETP.NE.AND P1, PT, R18.reuse, RZ, PT ;  /* 0x000000ff1200720c */ /* 0x040fe20003f25270 */
[----:B------:R-:W-:Y:S01]  /*3fc0*/  VIADD R18, R18, 0xffffffff ;  /* 0xffffffff12127836 */ /* 0x000fe20000000000 */
[----:B------:R-:W-:Y:S02]  /*3fd0*/  IADD3 R24, PT, PT, R25, R22, R23 ;  /* 0x0000001619187210 */ /* 0x000fe40007ffe017 */
[----:B------:R-:W5:Y:S01]  /*3fe0*/  LDG.E.S8 R23, desc[UR8][R4.64+-0x4a] ;  /* 0xffffb60804177981 */ /* 0x000f62000c1e1300 */
[----:B------:R-:W-:-:S02]  /*3ff0*/  SEL R25, R20, 0x1, P0 ;  /* 0x0000000114197807 */ /* 0x000fc40000000000 */
[----:B------:R-:W-:Y:S01]  /*4000*/  SEL R18, R18, 0x1, P1 ;  /* 0x0000000112127807 */ /* 0x000fe20000800000 */
[----:B------:R-:W5:Y:S01]  /*4010*/  LDG.E.S8 R22, desc[UR8][R4.64+0x57] ;  /* 0x0000570804167981 */ /* 0x000f62000c1e1300 */
[----:B--2---:R-:W-:Y:S02]  /*4020*/  VIADD R26, R16, 0xffffffff ;  /* 0xffffffff101a7836 */ /* 0x004fe40000000000 */
[----:B------:R-:W-:Y:S01]  /*4030*/  IADD3 R24, PT, PT, R18, R24, R25 ;  /* 0x0000001812187210 */ /* 0x000fe20007ffe019 */
[----:B------:R-:W2:Y:S01]  /*4040*/  LDG.E.S8 R20, desc[UR8][R4.64+0x7] ;  /* 0x0000070804147981 */ /* 0x000ea2000c1e1300 */
[C---:B------:R-:W-:Y:S01]  /*4050*/  VIADD R25, R17.reuse, 0xffffffff ;  /* 0xffffffff11197836 */ /* 0x040fe20000000000 */
[----:B------:R-:W-:Y:S02]  /*4060*/  ISETP.NE.AND P0, PT, R17, RZ, PT ;  /* 0x000000ff1100720c */ /* 0x000fe40003f05270 */
[----:B------:R-:W-:Y:S01]  /*4070*/  ISETP.NE.AND P1, PT, R16, RZ, PT ;  /* 0x000000ff1000720c */ /* 0x000fe20003f25270 */
[----:B------:R-:W2:Y:S01]  /*4080*/  LDG.E.S8 R18, desc[UR8][R4.64+0x58] ;  /* 0x0000580804127981 */ /* 0x000ea2000c1e1300 */
[----:B------:R-:W-:-:S03]  /*4090*/  SEL R25, R25, 0x1, P0 ;  /* 0x0000000119197807 */ /* 0x000fc60000000000 */
[----:B------:R-:W2:Y:S01]  /*40a0*/  LDG.E.S8 R17, desc[UR8][R4.64+-0x49] ;  /* 0xffffb70804117981 */ /* 0x000ea2000c1e1300 */
[----:B------:R-:W-:-:S03]  /*40b0*/  SEL R26, R26, 0x1, P1 ;  /* 0x000000011a1a7807 */ /* 0x000fc60000800000 */
[----:B------:R-:W2:Y:S01]  /*40c0*/  LDG.E.S8 R16, desc[UR8][R4.64+0x8] ;  /* 0x0000080804107981 */ /* 0x000ea2000c1e1300 */
[----:B------:R-:W-:-:S03]  /*40d0*/  IADD3 R25, PT, PT, R26, R24, R25 ;  /* 0x000000181a197210 */ /* 0x000fc60007ffe019 */
[----:B------:R-:W2:Y:S01]  /*40e0*/  LDG.E.S8 R24, desc[UR8][R4.64+0x59] ;  /* 0x0000590804187981 */ /* 0x000ea2000c1e1300 */
[C---:B------:R-:W-:Y:S01]  /*40f0*/  VIADD R26, R14.reuse, 0xffffffff ;  /* 0xffffffff0e1a7836 */ /* 0x040fe20000000000 */
[----:B------:R-:W-:-:S04]  /*4100*/  ISETP.NE.AND P1, PT, R14, RZ, PT ;  /* 0x000000ff0e00720c */ /* 0x000fc80003f25270 */
[----:B------:R-:W-:Y:S02]  /*4110*/  SEL R26, R26, 0x1, P1 ;  /* 0x000000011a1a7807 */ /* 0x000fe40000800000 */
[C---:B------:R-:W-:Y:S01]  /*4120*/  ISETP.NE.AND P1, PT, R13.reuse, RZ, PT ;  /* 0x000000ff0d00720c */ /* 0x040fe20003f25270 */
[----:B------:R-:W-:-:S05]  /*4130*/  VIADD R13, R13, 0xffffffff ;  /* 0xffffffff0d0d7836 */ /* 0x000fca0000000000 */
[----:B------:R-:W-:Y:S02]  /*4140*/  SEL R13, R13, 0x1, P1 ;  /* 0x000000010d0d7807 */ /* 0x000fe40000800000 */
[C---:B------:R-:W-:Y:S01]  /*4150*/  ISETP.NE.AND P1, PT, R12.reuse, RZ, PT ;  /* 0x000000ff0c00720c */ /* 0x040fe20003f25270 */
[----:B------:R-:W-:Y:S01]  /*4160*/  VIADD R12, R12, 0xffffffff ;  /* 0xffffffff0c0c7836 */ /* 0x000fe20000000000 */
[C---:B------:R-:W-:Y:S01]  /*4170*/  ISETP.NE.AND P0, PT, R15.reuse, RZ, PT ;  /* 0x000000ff0f00720c */ /* 0x040fe20003f05270 */
[----:B------:R-:W-:-:S03]  /*4180*/  VIADD R15, R15, 0xffffffff ;  /* 0xffffffff0f0f7836 */ /* 0x000fc60000000000 */
[----:B------:R-:W-:Y:S02]  /*4190*/  SEL R12, R12, 0x1, P1 ;  /* 0x000000010c0c7807 */ /* 0x000fe40000800000 */
[C---:B------:R-:W-:Y:S01]  /*41a0*/  ISETP.NE.AND P1, PT, R9.reuse, RZ, PT ;  /* 0x000000ff0900720c */ /* 0x040fe20003f25270 */
[----:B------:R-:W-:Y:S01]  /*41b0*/  VIADD R9, R9, 0xffffffff ;  /* 0xffffffff09097836 */ /* 0x000fe20000000000 */
[C---:B------:R-:W-:Y:S01]  /*41c0*/  ISETP.NE.AND P2, PT, R11.reuse, RZ, PT ;  /* 0x000000ff0b00720c */ /* 0x040fe20003f45270 */
[----:B------:R-:W-:Y:S01]  /*41d0*/  VIADD R11, R11, 0xffffffff ;  /* 0xffffffff0b0b7836 */ /* 0x000fe20000000000 */
[----:B------:R-:W-:Y:S02]  /*41e0*/  SEL R14, R15, 0x1, P0 ;  /* 0x000000010f0e7807 */ /* 0x000fe40000000000 */
[----:B------:R-:W-:Y:S02]  /*41f0*/  SEL R9, R9, 0x1, P1 ;  /* 0x0000000109097807 */ /* 0x000fe40000800000 */
[C---:B------:R-:W-:Y:S01]  /*4200*/  ISETP.NE.AND P0, PT, R10.reuse, RZ, PT ;  /* 0x000000ff0a00720c */ /* 0x040fe20003f05270 */
[----:B------:R-:W-:Y:S01]  /*4210*/  VIADD R10, R10, 0xffffffff ;  /* 0xffffffff0a0a7836 */ /* 0x000fe20000000000 */
[C---:B------:R-:W-:Y:S01]  /*4220*/  ISETP.NE.AND P1, PT, R8.reuse, RZ, PT ;  /* 0x000000ff0800720c */ /* 0x040fe20003f25270 */
[----:B------:R-:W-:Y:S01]  /*4230*/  VIADD R8, R8, 0xffffffff ;  /* 0xffffffff08087836 */ /* 0x000fe20000000000 */
[----:B------:R-:W-:-:S02]  /*4240*/  IADD3 R14, PT, PT, R26, R25, R14 ;  /* 0x000000191a0e7210 */ /* 0x000fc40007ffe00e */
[----:B------:R-:W-:Y:S02]  /*4250*/  SEL R11, R11, 0x1, P2 ;  /* 0x000000010b0b7807 */ /* 0x000fe40001000000 */
[C---:B------:R-:W-:Y:S01]  /*4260*/  ISETP.NE.AND P2, PT, R7.reuse, RZ, PT ;  /* 0x000000ff0700720c */ /* 0x040fe20003f45270 */
[----:B------:R-:W-:Y:S01]  /*4270*/  VIADD R7, R7, 0xffffffff ;  /* 0xffffffff07077836 */ /* 0x000fe20000000000 */
[----:B------:R-:W-:Y:S02]  /*4280*/  IADD3 R11, PT, PT, R11, R14, R13 ;  /* 0x0000000e0b0b7210 */ /* 0x000fe40007ffe00d */
[----:B------:R-:W-:Y:S02]  /*4290*/  SEL R10, R10, 0x1, P0 ;  /* 0x000000010a0a7807 */ /* 0x000fe40000000000 */
[----:B------:R-:W-:Y:S02]  /*42a0*/  SEL R8, R8, 0x1, P1 ;  /* 0x0000000108087807 */ /* 0x000fe40000800000 */
[C---:B------:R-:W-:Y:S01]  /*42b0*/  ISETP.NE.AND P0, PT, R6.reuse, RZ, PT ;  /* 0x000000ff0600720c */ /* 0x040fe20003f05270 */
[----:B------:R-:W-:Y:S01]  /*42c0*/  VIADD R6, R6, 0xffffffff ;  /* 0xffffffff06067836 */ /* 0x000fe20000000000 */
[----:B------:R-:W-:-:S02]  /*42d0*/  IADD3 R10, PT, PT, R12, R11, R10 ;  /* 0x0000000b0c0a7210 */ /* 0x000fc40007ffe00a */
[----:B------:R-:W-:Y:S02]  /*42e0*/  SEL R7, R7, 0x1, P2 ;  /* 0x0000000107077807 */ /* 0x000fe40001000000 */
[----:B------:R-:W-:Y:S02]  /*42f0*/  SEL R6, R6, 0x1, P0 ;  /* 0x0000000106067807 */ /* 0x000fe40000000000 */
[----:B------:R-:W-:-:S04]  /*4300*/  IADD3 R7, PT, PT, R7, R10, R9 ;  /* 0x0000000a07077210 */ /* 0x000fc80007ffe009 */
[----:B------:R-:W-:Y:S01]  /*4310*/  IADD3 R6, PT, PT, R8, R7, R6 ;  /* 0x0000000708067210 */ /* 0x000fe20007ffe006 */
[----:B------:R-:W-:-:S04]  /*4320*/  UIADD3 UR4, UPT, UPT, UR4, 0x1, URZ ;  /* 0x0000000104047890 */ /* 0x000fc8000fffe0ff */
[----:B------:R-:W-:Y:S01]  /*4330*/  UISETP.NE.AND UP0, UPT, UR4, 0x9, UPT ;  /* 0x000000090400788c */ /* 0x000fe2000bf05270 */
[----:B---3--:R-:W-:Y:S02]  /*4340*/  ISETP.NE.AND P2, PT, R21, RZ, PT ;  /* 0x000000ff1500720c */ /* 0x008fe40003f45270 */
[C---:B----4-:R-:W-:Y:S01]  /*4350*/  ISETP.NE.AND P1, PT, R19.reuse, RZ, PT ;  /* 0x000000ff1300720c */ /* 0x050fe20003f25270 */
[----:B------:R-:W-:Y:S02]  /*4360*/  VIADD R19, R19, 0xffffffff ;  /* 0xffffffff13137836 */ /* 0x000fe40000000000 */
[----:B------:R-:W-:-:S03]  /*4370*/  VIADD R21, R21, 0xffffffff ;  /* 0xffffffff15157836 */ /* 0x000fc60000000000 */
[----:B------:R-:W-:Y:S02]  /*4380*/  SEL R19, R19, 0x1, P1 ;  /* 0x0000000113137807 */ /* 0x000fe40000800000 */
[C---:B-----5:R-:W-:Y:S01]  /*4390*/  ISETP.NE.AND P1, PT, R23.reuse, RZ, PT ;  /* 0x000000ff1700720c */ /* 0x060fe20003f25270 */
[----:B------:R-:W-:Y:S01]  /*43a0*/  VIADD R23, R23, 0xffffffff ;  /* 0xffffffff17177836 */ /* 0x000fe20000000000 */
[----:B------:R-:W-:Y:S02]  /*43b0*/  SEL R21, R21, 0x1, P2 ;  /* 0x0000000115157807 */ /* 0x000fe40001000000 */
[C---:B------:R-:W-:Y:S01]  /*43c0*/  ISETP.NE.AND P0, PT, R22.reuse, RZ, PT ;  /* 0x000000ff1600720c */ /* 0x040fe20003f05270 */
[----:B------:R-:W-:Y:S01]  /*43d0*/  VIADD R22, R22, 0xffffffff ;  /* 0xffffffff16167836 */ /* 0x000fe20000000000 */
[----:B------:R-:W-:Y:S02]  /*43e0*/  SEL R23, R23, 0x1, P1 ;  /* 0x0000000117177807 */ /* 0x000fe40000800000 */
[C---:B--2---:R-:W-:Y:S01]  /*43f0*/  ISETP.NE.AND P1, PT, R20.reuse, RZ, PT ;  /* 0x000000ff1400720c */ /* 0x044fe20003f25270 */
[----:B------:R-:W-:Y:S01]  /*4400*/  VIADD R20, R20, 0xffffffff ;  /* 0xffffffff14147836 */ /* 0x000fe20000000000 */
[----:B------:R-:W-:-:S02]  /*4410*/  IADD3 R6, PT, PT, R21, R6, R19 ;  /* 0x0000000615067210 */ /* 0x000fc40007ffe013 */
[----:B------:R-:W-:Y:S02]  /*4420*/  SEL R7, R22, 0x1, P0 ;  /* 0x0000000116077807 */ /* 0x000fe40000000000 */
[C---:B------:R-:W-:Y:S01]  /*4430*/  ISETP.NE.AND P2, PT, R18.reuse, RZ, PT ;  /* 0x000000ff1200720c */ /* 0x040fe20003f45270 */
[----:B------:R-:W-:Y:S01]  /*4440*/  VIADD R18, R18, 0xffffffff ;  /* 0xffffffff12127836 */ /* 0x000fe20000000000 */
[----:B------:R-:W-:Y:S02]  /*4450*/  IADD3 R6, PT, PT, R23, R6, R7 ;  /* 0x0000000617067210 */ /* 0x000fe40007ffe007 */
[C---:B------:R-:W-:Y:S01]  /*4460*/  ISETP.NE.AND P0, PT, R17.reuse, RZ, PT ;  /* 0x000000ff1100720c */ /* 0x040fe20003f05270 */
[----:B------:R-:W-:Y:S01]  /*4470*/  VIADD R17, R17, 0xffffffff ;  /* 0xffffffff11117836 */ /* 0x000fe20000000000 */
[----:B------:R-:W-:Y:S02]  /*4480*/  SEL R7, R20, 0x1, P1 ;  /* 0x0000000114077807 */ /* 0x000fe40000800000 */
[C---:B------:R-:W-:Y:S01]  /*4490*/  ISETP.NE.AND P1, PT, R16.reuse, RZ, PT ;  /* 0x000000ff1000720c */ /* 0x040fe20003f25270 */
[----:B------:R-:W-:Y:S01]  /*44a0*/  VIADD R16, R16, 0xffffffff ;  /* 0xffffffff10107836 */ /* 0x000fe20000000000 */
[----:B------:R-:W-:-:S02]  /*44b0*/  SEL R18, R18, 0x1, P2 ;  /* 0x0000000112127807 */ /* 0x000fc40001000000 */
[----:B------:R-:W-:Y:S02]  /*44c0*/  SEL R17, R17, 0x1, P0 ;  /* 0x0000000111117807 */ /* 0x000fe40000000000 */
[C---:B------:R-:W-:Y:S01]  /*44d0*/  ISETP.NE.AND P0, PT, R24.reuse, RZ, PT ;  /* 0x000000ff1800720c */ /* 0x040fe20003f05270 */
[----:B------:R-:W-:Y:S01]  /*44e0*/  VIADD R24, R24, 0xffffffff ;  /* 0xffffffff18187836 */ /* 0x000fe20000000000 */
[----:B------:R-:W-:Y:S02]  /*44f0*/  IADD3 R6, PT, PT, R18, R6, R7 ;  /* 0x0000000612067210 */ /* 0x000fe40007ffe007 */
[----:B------:R-:W-:Y:S02]  /*4500*/  SEL R16, R16, 0x1, P1 ;  /* 0x0000000110107807 */ /* 0x000fe40000800000 */
[----:B------:R-:W-:Y:S02]  /*4510*/  IADD3 R4, P1, PT, R4, 0x9, RZ ;  /* 0x0000000904047810 */ /* 0x000fe40007f3e0ff */
[----:B------:R-:W-:-:S02]  /*4520*/  IADD3 R6, PT, PT, R16, R6, R17 ;  /* 0x0000000610067210 */ /* 0x000fc40007ffe011 */
[----:B------:R-:W-:Y:S01]  /*4530*/  SEL R19, R24, 0x1, P0 ;  /* 0x0000000118137807 */ /* 0x000fe20000000000 */
[----:B------:R-:W-:-:S04]  /*4540*/  IMAD.X R5, RZ, RZ, R5, P1 ;  /* 0x000000ffff057224 */ /* 0x000fc800008e0605 */
[----:B------:R-:W-:Y:S01]  /*4550*/  IMAD.IADD R19, R6, 0x1, R19 ;  /* 0x0000000106137824 */ /* 0x000fe200078e0213 */
[----:B------:R-:W-:Y:S06]  /*4560*/  BRA.U UP0, `(.L_x_24) ;  /* 0xfffffff900047547 */ /* 0x000fec000b83ffff */
[----:B------:R-:W0:Y:S01]  /*4570*/  LDC.64 R4, c[0x0][0x388] ;  /* 0x0000e200ff047b82 */ /* 0x000e220000000a00 */
[----:B------:R-:W-:Y:S01]  /*4580*/  STG.E desc[UR8][R2.64], R19 ;  /* 0x0000001302007986 */ /* 0x000fe2000c101908 */
[----:B0-----:R-:W-:-:S05]  /*4590*/  IMAD.WIDE R4, R0, 0x4, R4 ;  /* 0x0000000400047825 */ /* 0x001fca00078e0204 */
[----:B------:R-:W-:Y:S01]  /*45a0*/  STG.E desc[UR8][R4.64], R19 ;  /* 0x0000001304007986 */ /* 0x000fe2000c101908 */
[----:B------:R-:W-:Y:S05]  /*45b0*/  EXIT ;  /* 0x000000000000794d */ /* 0x000fea0003800000 */
.L_x_25:
        /* <DEDUP_REMOVED lines=12> */
.L_x_27:


//--------------------- .nv.shared.reserved.0     --------------------------
	.section	.nv.shared.reserved.0,"aw",@nobits
	.weak		__nv_reservedSMEM_offset_0_alias
	.size		__nv_reservedSMEM_offset_0_alias, 0, 64
	.other		__nv_reservedSMEM_offset_0_alias,@"STO_CUDA_RESERVED_SHARED STV_DEFAULT"
__nv_reservedSMEM_offset_0_alias:
	.zero		0
	.zero		64


//--------------------- .nv.constant0._Z5roundP8sudoku_tPjS1_j --------------------------
	.section	.nv.constant0._Z5roundP8sudoku_tPjS1_j,"a",@progbits
	.sectionflags	@""
	.align	4
.nv.constant0._Z5roundP8sudoku_tPjS1_j:
	.zero		924


//--------------------- .nv.constant0._Z4initP8sudoku_tPjS1_j --------------------------
	.section	.nv.constant0._Z4initP8sudoku_tPjS1_j,"a",@progbits
	.sectionflags	@""
	.align	4
.nv.constant0._Z4initP8sudoku_tPjS1_j:
	.zero		924


//--------------------- SYMBOLS --------------------------

	.type		.nv.reservedSmem.offset0,@object
	.size		.nv.reservedSmem.offset0,0x4
